//
// Generated by NVIDIA NVVM Compiler
//
// Compiler Build ID: CL-36424714
// Cuda compilation tools, release 13.0, V13.0.88
// Based on NVVM 20.0.0
//

.version 9.0
.target sm_100
.address_size 64

	// .globl	_Z9cudaHellov
.extern .func  (.param .b32 func_retval0) vprintf
(
	.param .b64 vprintf_param_0,
	.param .b64 vprintf_param_1
)
;
.global .align 4 .b8 precalc_xorwow_matrix[102400];
.global .align 4 .b8 precalc_xorwow_offset_matrix[102400];
.global .align 4 .b8 mrg32k3aM1[2304];
.global .align 4 .b8 mrg32k3aM2[2304];
.global .align 4 .b8 mrg32k3aM1SubSeq[2016];
.global .align 4 .b8 mrg32k3aM2SubSeq[2016];
.global .align 4 .b8 mrg32k3aM1Seq[2304];
.global .align 4 .b8 mrg32k3aM2Seq[2304];
.const .align 8 .b8 __cr_lgamma_table[72];
// _ZZ12sgemm_kerneliiiffPfS_S_E6aCache has been demoted
// _ZZ12sgemm_kerneliiiffPfS_S_E6bCache has been demoted
.global .align 1 .b8 $str[18] = {72, 101, 108, 108, 111, 32, 102, 114, 111, 109, 32, 67, 85, 68, 65, 33, 10};

.visible .entry _Z9cudaHellov()
{
	.reg .b32 	%r<3>;
	.reg .b64 	%rd<3>;

	mov.u64 	%rd1, $str;
	cvta.global.u64 	%rd2, %rd1;
	{ // callseq 0, 0
	.param .b64 param0;
	st.param.b64 	[param0], %rd2;
	.param .b64 param1;
	st.param.b64 	[param1], 0;
	.param .b32 retval0;
	call.uni (retval0), 
	vprintf, 
	(
	param0, 
	param1
	);
	ld.param.b32 	%r1, [retval0];
	} // callseq 0
	ret;

}
	// .globl	_Z13cuRandArrInitPfiii
.visible .entry _Z13cuRandArrInitPfiii(
	.param .u64 .ptr .align 1 _Z13cuRandArrInitPfiii_param_0,
	.param .u32 _Z13cuRandArrInitPfiii_param_1,
	.param .u32 _Z13cuRandArrInitPfiii_param_2,
	.param .u32 _Z13cuRandArrInitPfiii_param_3
)
{
	.local .align 8 .b8 	__local_depot1[48];
	.reg .b64 	%SP;
	.reg .b64 	%SPL;
	.reg .pred 	%p<64>;
	.reg .b32 	%r<1203>;
	.reg .b32 	%f<7>;
	.reg .b64 	%rd<28>;

	mov.u64 	%SPL, __local_depot1;
	ld.param.u64 	%rd10, [_Z13cuRandArrInitPfiii_param_0];
	ld.param.u32 	%r541, [_Z13cuRandArrInitPfiii_param_1];
	ld.param.u32 	%r542, [_Z13cuRandArrInitPfiii_param_2];
	ld.param.u32 	%r543, [_Z13cuRandArrInitPfiii_param_3];
	mov.u32 	%r544, %ctaid.x;
	mov.u32 	%r545, %ntid.x;
	mov.u32 	%r546, %tid.x;
	mad.lo.s32 	%r1, %r544, %r545, %r546;
	setp.ge.s32 	%p1, %r1, %r543;
	@%p1 bra 	$L__BB1_117;
	add.u64 	%rd1, %SPL, 0;
	// begin inline asm
	mov.u64 	%rd11, %clock64;
	// end inline asm
	cvt.s64.s32 	%rd2, %r1;
	cvt.u32.u64 	%r547, %rd11;
	xor.b32  	%r548, %r547, -1429050551;
	mul.lo.s32 	%r549, %r548, 1099087573;
	{ .reg .b32 tmp; mov.b64 {tmp, %r550}, %rd11; }
	xor.b32  	%r551, %r550, -136515619;
	mul.lo.s32 	%r552, %r551, -1703105765;
	add.s32 	%r553, %r549, %r552;
	add.s32 	%r2, %r553, 6615241;
	add.s32 	%r939, %r549, 123456789;
	st.local.v2.u32 	[%rd1], {%r2, %r939};
	xor.b32  	%r554, %r549, 362436069;
	add.s32 	%r555, %r552, 521288629;
	st.local.v2.u32 	[%rd1+8], {%r554, %r555};
	xor.b32  	%r556, %r552, 88675123;
	add.s32 	%r935, %r549, 5783321;
	st.local.v2.u32 	[%rd1+16], {%r556, %r935};
	setp.eq.s32 	%p2, %r1, 0;
	@%p2 bra 	$L__BB1_116;
	mov.b32 	%r922, 0;
	mov.u64 	%rd27, %rd2;
$L__BB1_3:
	mov.u64 	%rd3, %rd27;
	and.b64  	%rd4, %rd3, 3;
	setp.eq.s64 	%p3, %rd4, 0;
	@%p3 bra 	$L__BB1_115;
	mul.wide.u32 	%rd13, %r922, 3200;
	mov.u64 	%rd14, precalc_xorwow_matrix;
	add.s64 	%rd5, %rd14, %rd13;
	mov.b32 	%r935, 0;
	mov.u32 	%r936, %r935;
	mov.u32 	%r937, %r935;
	mov.u32 	%r938, %r935;
	mov.u32 	%r939, %r935;
	mov.u32 	%r928, %r935;
$L__BB1_5:
	mul.wide.u32 	%rd15, %r928, 4;
	add.s64 	%rd16, %rd1, %rd15;
	ld.local.u32 	%r14, [%rd16+4];
	shl.b32 	%r15, %r928, 5;
	mov.b32 	%r934, 0;
$L__BB1_6:
	.pragma "nounroll";
	shr.u32 	%r560, %r14, %r934;
	and.b32  	%r561, %r560, 1;
	setp.eq.b32 	%p4, %r561, 1;
	not.pred 	%p5, %p4;
	add.s32 	%r562, %r15, %r934;
	mul.lo.s32 	%r563, %r562, 5;
	mul.wide.u32 	%rd17, %r563, 4;
	add.s64 	%rd6, %rd5, %rd17;
	@%p5 bra 	$L__BB1_8;
	ld.global.u32 	%r564, [%rd6];
	xor.b32  	%r939, %r939, %r564;
	ld.global.u32 	%r565, [%rd6+4];
	xor.b32  	%r938, %r938, %r565;
	ld.global.u32 	%r566, [%rd6+8];
	xor.b32  	%r937, %r937, %r566;
	ld.global.u32 	%r567, [%rd6+12];
	xor.b32  	%r936, %r936, %r567;
	ld.global.u32 	%r568, [%rd6+16];
	xor.b32  	%r935, %r935, %r568;
$L__BB1_8:
	and.b32  	%r570, %r560, 2;
	setp.eq.s32 	%p6, %r570, 0;
	@%p6 bra 	$L__BB1_10;
	ld.global.u32 	%r571, [%rd6+20];
	xor.b32  	%r939, %r939, %r571;
	ld.global.u32 	%r572, [%rd6+24];
	xor.b32  	%r938, %r938, %r572;
	ld.global.u32 	%r573, [%rd6+28];
	xor.b32  	%r937, %r937, %r573;
	ld.global.u32 	%r574, [%rd6+32];
	xor.b32  	%r936, %r936, %r574;
	ld.global.u32 	%r575, [%rd6+36];
	xor.b32  	%r935, %r935, %r575;
$L__BB1_10:
	and.b32  	%r577, %r560, 4;
	setp.eq.s32 	%p7, %r577, 0;
	@%p7 bra 	$L__BB1_12;
	ld.global.u32 	%r578, [%rd6+40];
	xor.b32  	%r939, %r939, %r578;
	ld.global.u32 	%r579, [%rd6+44];
	xor.b32  	%r938, %r938, %r579;
	ld.global.u32 	%r580, [%rd6+48];
	xor.b32  	%r937, %r937, %r580;
	ld.global.u32 	%r581, [%rd6+52];
	xor.b32  	%r936, %r936, %r581;
	ld.global.u32 	%r582, [%rd6+56];
	xor.b32  	%r935, %r935, %r582;
$L__BB1_12:
	and.b32  	%r584, %r560, 8;
	setp.eq.s32 	%p8, %r584, 0;
	@%p8 bra 	$L__BB1_14;
	ld.global.u32 	%r585, [%rd6+60];
	xor.b32  	%r939, %r939, %r585;
	ld.global.u32 	%r586, [%rd6+64];
	xor.b32  	%r938, %r938, %r586;
	ld.global.u32 	%r587, [%rd6+68];
	xor.b32  	%r937, %r937, %r587;
	ld.global.u32 	%r588, [%rd6+72];
	xor.b32  	%r936, %r936, %r588;
	ld.global.u32 	%r589, [%rd6+76];
	xor.b32  	%r935, %r935, %r589;
$L__BB1_14:
	and.b32  	%r591, %r560, 16;
	setp.eq.s32 	%p9, %r591, 0;
	@%p9 bra 	$L__BB1_16;
	ld.global.u32 	%r592, [%rd6+80];
	xor.b32  	%r939, %r939, %r592;
	ld.global.u32 	%r593, [%rd6+84];
	xor.b32  	%r938, %r938, %r593;
	ld.global.u32 	%r594, [%rd6+88];
	xor.b32  	%r937, %r937, %r594;
	ld.global.u32 	%r595, [%rd6+92];
	xor.b32  	%r936, %r936, %r595;
	ld.global.u32 	%r596, [%rd6+96];
	xor.b32  	%r935, %r935, %r596;
$L__BB1_16:
	and.b32  	%r598, %r560, 32;
	setp.eq.s32 	%p10, %r598, 0;
	@%p10 bra 	$L__BB1_18;
	ld.global.u32 	%r599, [%rd6+100];
	xor.b32  	%r939, %r939, %r599;
	ld.global.u32 	%r600, [%rd6+104];
	xor.b32  	%r938, %r938, %r600;
	ld.global.u32 	%r601, [%rd6+108];
	xor.b32  	%r937, %r937, %r601;
	ld.global.u32 	%r602, [%rd6+112];
	xor.b32  	%r936, %r936, %r602;
	ld.global.u32 	%r603, [%rd6+116];
	xor.b32  	%r935, %r935, %r603;
$L__BB1_18:
	and.b32  	%r605, %r560, 64;
	setp.eq.s32 	%p11, %r605, 0;
	@%p11 bra 	$L__BB1_20;
	ld.global.u32 	%r606, [%rd6+120];
	xor.b32  	%r939, %r939, %r606;
	ld.global.u32 	%r607, [%rd6+124];
	xor.b32  	%r938, %r938, %r607;
	ld.global.u32 	%r608, [%rd6+128];
	xor.b32  	%r937, %r937, %r608;
	ld.global.u32 	%r609, [%rd6+132];
	xor.b32  	%r936, %r936, %r609;
	ld.global.u32 	%r610, [%rd6+136];
	xor.b32  	%r935, %r935, %r610;
$L__BB1_20:
	and.b32  	%r612, %r560, 128;
	setp.eq.s32 	%p12, %r612, 0;
	@%p12 bra 	$L__BB1_22;
	ld.global.u32 	%r613, [%rd6+140];
	xor.b32  	%r939, %r939, %r613;
	ld.global.u32 	%r614, [%rd6+144];
	xor.b32  	%r938, %r938, %r614;
	ld.global.u32 	%r615, [%rd6+148];
	xor.b32  	%r937, %r937, %r615;
	ld.global.u32 	%r616, [%rd6+152];
	xor.b32  	%r936, %r936, %r616;
	ld.global.u32 	%r617, [%rd6+156];
	xor.b32  	%r935, %r935, %r617;
$L__BB1_22:
	and.b32  	%r619, %r560, 256;
	setp.eq.s32 	%p13, %r619, 0;
	@%p13 bra 	$L__BB1_24;
	ld.global.u32 	%r620, [%rd6+160];
	xor.b32  	%r939, %r939, %r620;
	ld.global.u32 	%r621, [%rd6+164];
	xor.b32  	%r938, %r938, %r621;
	ld.global.u32 	%r622, [%rd6+168];
	xor.b32  	%r937, %r937, %r622;
	ld.global.u32 	%r623, [%rd6+172];
	xor.b32  	%r936, %r936, %r623;
	ld.global.u32 	%r624, [%rd6+176];
	xor.b32  	%r935, %r935, %r624;
$L__BB1_24:
	and.b32  	%r626, %r560, 512;
	setp.eq.s32 	%p14, %r626, 0;
	@%p14 bra 	$L__BB1_26;
	ld.global.u32 	%r627, [%rd6+180];
	xor.b32  	%r939, %r939, %r627;
	ld.global.u32 	%r628, [%rd6+184];
	xor.b32  	%r938, %r938, %r628;
	ld.global.u32 	%r629, [%rd6+188];
	xor.b32  	%r937, %r937, %r629;
	ld.global.u32 	%r630, [%rd6+192];
	xor.b32  	%r936, %r936, %r630;
	ld.global.u32 	%r631, [%rd6+196];
	xor.b32  	%r935, %r935, %r631;
$L__BB1_26:
	and.b32  	%r633, %r560, 1024;
	setp.eq.s32 	%p15, %r633, 0;
	@%p15 bra 	$L__BB1_28;
	ld.global.u32 	%r634, [%rd6+200];
	xor.b32  	%r939, %r939, %r634;
	ld.global.u32 	%r635, [%rd6+204];
	xor.b32  	%r938, %r938, %r635;
	ld.global.u32 	%r636, [%rd6+208];
	xor.b32  	%r937, %r937, %r636;
	ld.global.u32 	%r637, [%rd6+212];
	xor.b32  	%r936, %r936, %r637;
	ld.global.u32 	%r638, [%rd6+216];
	xor.b32  	%r935, %r935, %r638;
$L__BB1_28:
	and.b32  	%r640, %r560, 2048;
	setp.eq.s32 	%p16, %r640, 0;
	@%p16 bra 	$L__BB1_30;
	ld.global.u32 	%r641, [%rd6+220];
	xor.b32  	%r939, %r939, %r641;
	ld.global.u32 	%r642, [%rd6+224];
	xor.b32  	%r938, %r938, %r642;
	ld.global.u32 	%r643, [%rd6+228];
	xor.b32  	%r937, %r937, %r643;
	ld.global.u32 	%r644, [%rd6+232];
	xor.b32  	%r936, %r936, %r644;
	ld.global.u32 	%r645, [%rd6+236];
	xor.b32  	%r935, %r935, %r645;
$L__BB1_30:
	and.b32  	%r647, %r560, 4096;
	setp.eq.s32 	%p17, %r647, 0;
	@%p17 bra 	$L__BB1_32;
	ld.global.u32 	%r648, [%rd6+240];
	xor.b32  	%r939, %r939, %r648;
	ld.global.u32 	%r649, [%rd6+244];
	xor.b32  	%r938, %r938, %r649;
	ld.global.u32 	%r650, [%rd6+248];
	xor.b32  	%r937, %r937, %r650;
	ld.global.u32 	%r651, [%rd6+252];
	xor.b32  	%r936, %r936, %r651;
	ld.global.u32 	%r652, [%rd6+256];
	xor.b32  	%r935, %r935, %r652;
$L__BB1_32:
	and.b32  	%r654, %r560, 8192;
	setp.eq.s32 	%p18, %r654, 0;
	@%p18 bra 	$L__BB1_34;
	ld.global.u32 	%r655, [%rd6+260];
	xor.b32  	%r939, %r939, %r655;
	ld.global.u32 	%r656, [%rd6+264];
	xor.b32  	%r938, %r938, %r656;
	ld.global.u32 	%r657, [%rd6+268];
	xor.b32  	%r937, %r937, %r657;
	ld.global.u32 	%r658, [%rd6+272];
	xor.b32  	%r936, %r936, %r658;
	ld.global.u32 	%r659, [%rd6+276];
	xor.b32  	%r935, %r935, %r659;
$L__BB1_34:
	and.b32  	%r661, %r560, 16384;
	setp.eq.s32 	%p19, %r661, 0;
	@%p19 bra 	$L__BB1_36;
	ld.global.u32 	%r662, [%rd6+280];
	xor.b32  	%r939, %r939, %r662;
	ld.global.u32 	%r663, [%rd6+284];
	xor.b32  	%r938, %r938, %r663;
	ld.global.u32 	%r664, [%rd6+288];
	xor.b32  	%r937, %r937, %r664;
	ld.global.u32 	%r665, [%rd6+292];
	xor.b32  	%r936, %r936, %r665;
	ld.global.u32 	%r666, [%rd6+296];
	xor.b32  	%r935, %r935, %r666;
$L__BB1_36:
	and.b32  	%r668, %r560, 32768;
	setp.eq.s32 	%p20, %r668, 0;
	@%p20 bra 	$L__BB1_38;
	ld.global.u32 	%r669, [%rd6+300];
	xor.b32  	%r939, %r939, %r669;
	ld.global.u32 	%r670, [%rd6+304];
	xor.b32  	%r938, %r938, %r670;
	ld.global.u32 	%r671, [%rd6+308];
	xor.b32  	%r937, %r937, %r671;
	ld.global.u32 	%r672, [%rd6+312];
	xor.b32  	%r936, %r936, %r672;
	ld.global.u32 	%r673, [%rd6+316];
	xor.b32  	%r935, %r935, %r673;
$L__BB1_38:
	add.s32 	%r934, %r934, 16;
	setp.ne.s32 	%p21, %r934, 32;
	@%p21 bra 	$L__BB1_6;
	mad.lo.s32 	%r674, %r928, -31, %r15;
	add.s32 	%r928, %r674, 1;
	setp.ne.s32 	%p22, %r928, 5;
	@%p22 bra 	$L__BB1_5;
	st.local.u32 	[%rd1+4], %r939;
	st.local.v2.u32 	[%rd1+8], {%r938, %r937};
	st.local.v2.u32 	[%rd1+16], {%r936, %r935};
	setp.eq.s64 	%p23, %rd4, 1;
	@%p23 bra 	$L__BB1_115;
	mov.b32 	%r935, 0;
	mov.u32 	%r1028, %r935;
	mov.u32 	%r1029, %r935;
	mov.u32 	%r1030, %r935;
	mov.u32 	%r939, %r935;
	mov.u32 	%r1020, %r935;
$L__BB1_42:
	mul.wide.u32 	%rd18, %r1020, 4;
	add.s64 	%rd19, %rd1, %rd18;
	ld.local.u32 	%r190, [%rd19+4];
	shl.b32 	%r191, %r1020, 5;
	mov.b32 	%r1026, 0;
$L__BB1_43:
	.pragma "nounroll";
	shr.u32 	%r677, %r190, %r1026;
	and.b32  	%r678, %r677, 1;
	setp.eq.b32 	%p24, %r678, 1;
	not.pred 	%p25, %p24;
	add.s32 	%r679, %r191, %r1026;
	mul.lo.s32 	%r680, %r679, 5;
	mul.wide.u32 	%rd20, %r680, 4;
	add.s64 	%rd7, %rd5, %rd20;
	@%p25 bra 	$L__BB1_45;
	ld.global.u32 	%r681, [%rd7];
	xor.b32  	%r939, %r939, %r681;
	ld.global.u32 	%r682, [%rd7+4];
	xor.b32  	%r1030, %r1030, %r682;
	ld.global.u32 	%r683, [%rd7+8];
	xor.b32  	%r1029, %r1029, %r683;
	ld.global.u32 	%r684, [%rd7+12];
	xor.b32  	%r1028, %r1028, %r684;
	ld.global.u32 	%r685, [%rd7+16];
	xor.b32  	%r935, %r935, %r685;
$L__BB1_45:
	and.b32  	%r687, %r677, 2;
	setp.eq.s32 	%p26, %r687, 0;
	@%p26 bra 	$L__BB1_47;
	ld.global.u32 	%r688, [%rd7+20];
	xor.b32  	%r939, %r939, %r688;
	ld.global.u32 	%r689, [%rd7+24];
	xor.b32  	%r1030, %r1030, %r689;
	ld.global.u32 	%r690, [%rd7+28];
	xor.b32  	%r1029, %r1029, %r690;
	ld.global.u32 	%r691, [%rd7+32];
	xor.b32  	%r1028, %r1028, %r691;
	ld.global.u32 	%r692, [%rd7+36];
	xor.b32  	%r935, %r935, %r692;
$L__BB1_47:
	and.b32  	%r694, %r677, 4;
	setp.eq.s32 	%p27, %r694, 0;
	@%p27 bra 	$L__BB1_49;
	ld.global.u32 	%r695, [%rd7+40];
	xor.b32  	%r939, %r939, %r695;
	ld.global.u32 	%r696, [%rd7+44];
	xor.b32  	%r1030, %r1030, %r696;
	ld.global.u32 	%r697, [%rd7+48];
	xor.b32  	%r1029, %r1029, %r697;
	ld.global.u32 	%r698, [%rd7+52];
	xor.b32  	%r1028, %r1028, %r698;
	ld.global.u32 	%r699, [%rd7+56];
	xor.b32  	%r935, %r935, %r699;
$L__BB1_49:
	and.b32  	%r701, %r677, 8;
	setp.eq.s32 	%p28, %r701, 0;
	@%p28 bra 	$L__BB1_51;
	ld.global.u32 	%r702, [%rd7+60];
	xor.b32  	%r939, %r939, %r702;
	ld.global.u32 	%r703, [%rd7+64];
	xor.b32  	%r1030, %r1030, %r703;
	ld.global.u32 	%r704, [%rd7+68];
	xor.b32  	%r1029, %r1029, %r704;
	ld.global.u32 	%r705, [%rd7+72];
	xor.b32  	%r1028, %r1028, %r705;
	ld.global.u32 	%r706, [%rd7+76];
	xor.b32  	%r935, %r935, %r706;
$L__BB1_51:
	and.b32  	%r708, %r677, 16;
	setp.eq.s32 	%p29, %r708, 0;
	@%p29 bra 	$L__BB1_53;
	ld.global.u32 	%r709, [%rd7+80];
	xor.b32  	%r939, %r939, %r709;
	ld.global.u32 	%r710, [%rd7+84];
	xor.b32  	%r1030, %r1030, %r710;
	ld.global.u32 	%r711, [%rd7+88];
	xor.b32  	%r1029, %r1029, %r711;
	ld.global.u32 	%r712, [%rd7+92];
	xor.b32  	%r1028, %r1028, %r712;
	ld.global.u32 	%r713, [%rd7+96];
	xor.b32  	%r935, %r935, %r713;
$L__BB1_53:
	and.b32  	%r715, %r677, 32;
	setp.eq.s32 	%p30, %r715, 0;
	@%p30 bra 	$L__BB1_55;
	ld.global.u32 	%r716, [%rd7+100];
	xor.b32  	%r939, %r939, %r716;
	ld.global.u32 	%r717, [%rd7+104];
	xor.b32  	%r1030, %r1030, %r717;
	ld.global.u32 	%r718, [%rd7+108];
	xor.b32  	%r1029, %r1029, %r718;
	ld.global.u32 	%r719, [%rd7+112];
	xor.b32  	%r1028, %r1028, %r719;
	ld.global.u32 	%r720, [%rd7+116];
	xor.b32  	%r935, %r935, %r720;
$L__BB1_55:
	and.b32  	%r722, %r677, 64;
	setp.eq.s32 	%p31, %r722, 0;
	@%p31 bra 	$L__BB1_57;
	ld.global.u32 	%r723, [%rd7+120];
	xor.b32  	%r939, %r939, %r723;
	ld.global.u32 	%r724, [%rd7+124];
	xor.b32  	%r1030, %r1030, %r724;
	ld.global.u32 	%r725, [%rd7+128];
	xor.b32  	%r1029, %r1029, %r725;
	ld.global.u32 	%r726, [%rd7+132];
	xor.b32  	%r1028, %r1028, %r726;
	ld.global.u32 	%r727, [%rd7+136];
	xor.b32  	%r935, %r935, %r727;
$L__BB1_57:
	and.b32  	%r729, %r677, 128;
	setp.eq.s32 	%p32, %r729, 0;
	@%p32 bra 	$L__BB1_59;
	ld.global.u32 	%r730, [%rd7+140];
	xor.b32  	%r939, %r939, %r730;
	ld.global.u32 	%r731, [%rd7+144];
	xor.b32  	%r1030, %r1030, %r731;
	ld.global.u32 	%r732, [%rd7+148];
	xor.b32  	%r1029, %r1029, %r732;
	ld.global.u32 	%r733, [%rd7+152];
	xor.b32  	%r1028, %r1028, %r733;
	ld.global.u32 	%r734, [%rd7+156];
	xor.b32  	%r935, %r935, %r734;
$L__BB1_59:
	and.b32  	%r736, %r677, 256;
	setp.eq.s32 	%p33, %r736, 0;
	@%p33 bra 	$L__BB1_61;
	ld.global.u32 	%r737, [%rd7+160];
	xor.b32  	%r939, %r939, %r737;
	ld.global.u32 	%r738, [%rd7+164];
	xor.b32  	%r1030, %r1030, %r738;
	ld.global.u32 	%r739, [%rd7+168];
	xor.b32  	%r1029, %r1029, %r739;
	ld.global.u32 	%r740, [%rd7+172];
	xor.b32  	%r1028, %r1028, %r740;
	ld.global.u32 	%r741, [%rd7+176];
	xor.b32  	%r935, %r935, %r741;
$L__BB1_61:
	and.b32  	%r743, %r677, 512;
	setp.eq.s32 	%p34, %r743, 0;
	@%p34 bra 	$L__BB1_63;
	ld.global.u32 	%r744, [%rd7+180];
	xor.b32  	%r939, %r939, %r744;
	ld.global.u32 	%r745, [%rd7+184];
	xor.b32  	%r1030, %r1030, %r745;
	ld.global.u32 	%r746, [%rd7+188];
	xor.b32  	%r1029, %r1029, %r746;
	ld.global.u32 	%r747, [%rd7+192];
	xor.b32  	%r1028, %r1028, %r747;
	ld.global.u32 	%r748, [%rd7+196];
	xor.b32  	%r935, %r935, %r748;
$L__BB1_63:
	and.b32  	%r750, %r677, 1024;
	setp.eq.s32 	%p35, %r750, 0;
	@%p35 bra 	$L__BB1_65;
	ld.global.u32 	%r751, [%rd7+200];
	xor.b32  	%r939, %r939, %r751;
	ld.global.u32 	%r752, [%rd7+204];
	xor.b32  	%r1030, %r1030, %r752;
	ld.global.u32 	%r753, [%rd7+208];
	xor.b32  	%r1029, %r1029, %r753;
	ld.global.u32 	%r754, [%rd7+212];
	xor.b32  	%r1028, %r1028, %r754;
	ld.global.u32 	%r755, [%rd7+216];
	xor.b32  	%r935, %r935, %r755;
$L__BB1_65:
	and.b32  	%r757, %r677, 2048;
	setp.eq.s32 	%p36, %r757, 0;
	@%p36 bra 	$L__BB1_67;
	ld.global.u32 	%r758, [%rd7+220];
	xor.b32  	%r939, %r939, %r758;
	ld.global.u32 	%r759, [%rd7+224];
	xor.b32  	%r1030, %r1030, %r759;
	ld.global.u32 	%r760, [%rd7+228];
	xor.b32  	%r1029, %r1029, %r760;
	ld.global.u32 	%r761, [%rd7+232];
	xor.b32  	%r1028, %r1028, %r761;
	ld.global.u32 	%r762, [%rd7+236];
	xor.b32  	%r935, %r935, %r762;
$L__BB1_67:
	and.b32  	%r764, %r677, 4096;
	setp.eq.s32 	%p37, %r764, 0;
	@%p37 bra 	$L__BB1_69;
	ld.global.u32 	%r765, [%rd7+240];
	xor.b32  	%r939, %r939, %r765;
	ld.global.u32 	%r766, [%rd7+244];
	xor.b32  	%r1030, %r1030, %r766;
	ld.global.u32 	%r767, [%rd7+248];
	xor.b32  	%r1029, %r1029, %r767;
	ld.global.u32 	%r768, [%rd7+252];
	xor.b32  	%r1028, %r1028, %r768;
	ld.global.u32 	%r769, [%rd7+256];
	xor.b32  	%r935, %r935, %r769;
$L__BB1_69:
	and.b32  	%r771, %r677, 8192;
	setp.eq.s32 	%p38, %r771, 0;
	@%p38 bra 	$L__BB1_71;
	ld.global.u32 	%r772, [%rd7+260];
	xor.b32  	%r939, %r939, %r772;
	ld.global.u32 	%r773, [%rd7+264];
	xor.b32  	%r1030, %r1030, %r773;
	ld.global.u32 	%r774, [%rd7+268];
	xor.b32  	%r1029, %r1029, %r774;
	ld.global.u32 	%r775, [%rd7+272];
	xor.b32  	%r1028, %r1028, %r775;
	ld.global.u32 	%r776, [%rd7+276];
	xor.b32  	%r935, %r935, %r776;
$L__BB1_71:
	and.b32  	%r778, %r677, 16384;
	setp.eq.s32 	%p39, %r778, 0;
	@%p39 bra 	$L__BB1_73;
	ld.global.u32 	%r779, [%rd7+280];
	xor.b32  	%r939, %r939, %r779;
	ld.global.u32 	%r780, [%rd7+284];
	xor.b32  	%r1030, %r1030, %r780;
	ld.global.u32 	%r781, [%rd7+288];
	xor.b32  	%r1029, %r1029, %r781;
	ld.global.u32 	%r782, [%rd7+292];
	xor.b32  	%r1028, %r1028, %r782;
	ld.global.u32 	%r783, [%rd7+296];
	xor.b32  	%r935, %r935, %r783;
$L__BB1_73:
	and.b32  	%r785, %r677, 32768;
	setp.eq.s32 	%p40, %r785, 0;
	@%p40 bra 	$L__BB1_75;
	ld.global.u32 	%r786, [%rd7+300];
	xor.b32  	%r939, %r939, %r786;
	ld.global.u32 	%r787, [%rd7+304];
	xor.b32  	%r1030, %r1030, %r787;
	ld.global.u32 	%r788, [%rd7+308];
	xor.b32  	%r1029, %r1029, %r788;
	ld.global.u32 	%r789, [%rd7+312];
	xor.b32  	%r1028, %r1028, %r789;
	ld.global.u32 	%r790, [%rd7+316];
	xor.b32  	%r935, %r935, %r790;
$L__BB1_75:
	add.s32 	%r1026, %r1026, 16;
	setp.ne.s32 	%p41, %r1026, 32;
	@%p41 bra 	$L__BB1_43;
	mad.lo.s32 	%r791, %r1020, -31, %r191;
	add.s32 	%r1020, %r791, 1;
	setp.ne.s32 	%p42, %r1020, 5;
	@%p42 bra 	$L__BB1_42;
	st.local.u32 	[%rd1+4], %r939;
	st.local.v2.u32 	[%rd1+8], {%r1030, %r1029};
	st.local.v2.u32 	[%rd1+16], {%r1028, %r935};
	setp.ne.s64 	%p43, %rd4, 3;
	@%p43 bra 	$L__BB1_115;
	mov.b32 	%r935, 0;
	mov.u32 	%r1120, %r935;
	mov.u32 	%r1121, %r935;
	mov.u32 	%r1122, %r935;
	mov.u32 	%r939, %r935;
	mov.u32 	%r1112, %r935;
$L__BB1_79:
	mul.wide.u32 	%rd21, %r1112, 4;
	add.s64 	%rd22, %rd1, %rd21;
	ld.local.u32 	%r366, [%rd22+4];
	shl.b32 	%r367, %r1112, 5;
	mov.b32 	%r1118, 0;
$L__BB1_80:
	.pragma "nounroll";
	shr.u32 	%r794, %r366, %r1118;
	and.b32  	%r795, %r794, 1;
	setp.eq.b32 	%p44, %r795, 1;
	not.pred 	%p45, %p44;
	add.s32 	%r796, %r367, %r1118;
	mul.lo.s32 	%r797, %r796, 5;
	mul.wide.u32 	%rd23, %r797, 4;
	add.s64 	%rd8, %rd5, %rd23;
	@%p45 bra 	$L__BB1_82;
	ld.global.u32 	%r798, [%rd8];
	xor.b32  	%r939, %r939, %r798;
	ld.global.u32 	%r799, [%rd8+4];
	xor.b32  	%r1122, %r1122, %r799;
	ld.global.u32 	%r800, [%rd8+8];
	xor.b32  	%r1121, %r1121, %r800;
	ld.global.u32 	%r801, [%rd8+12];
	xor.b32  	%r1120, %r1120, %r801;
	ld.global.u32 	%r802, [%rd8+16];
	xor.b32  	%r935, %r935, %r802;
$L__BB1_82:
	and.b32  	%r804, %r794, 2;
	setp.eq.s32 	%p46, %r804, 0;
	@%p46 bra 	$L__BB1_84;
	ld.global.u32 	%r805, [%rd8+20];
	xor.b32  	%r939, %r939, %r805;
	ld.global.u32 	%r806, [%rd8+24];
	xor.b32  	%r1122, %r1122, %r806;
	ld.global.u32 	%r807, [%rd8+28];
	xor.b32  	%r1121, %r1121, %r807;
	ld.global.u32 	%r808, [%rd8+32];
	xor.b32  	%r1120, %r1120, %r808;
	ld.global.u32 	%r809, [%rd8+36];
	xor.b32  	%r935, %r935, %r809;
$L__BB1_84:
	and.b32  	%r811, %r794, 4;
	setp.eq.s32 	%p47, %r811, 0;
	@%p47 bra 	$L__BB1_86;
	ld.global.u32 	%r812, [%rd8+40];
	xor.b32  	%r939, %r939, %r812;
	ld.global.u32 	%r813, [%rd8+44];
	xor.b32  	%r1122, %r1122, %r813;
	ld.global.u32 	%r814, [%rd8+48];
	xor.b32  	%r1121, %r1121, %r814;
	ld.global.u32 	%r815, [%rd8+52];
	xor.b32  	%r1120, %r1120, %r815;
	ld.global.u32 	%r816, [%rd8+56];
	xor.b32  	%r935, %r935, %r816;
$L__BB1_86:
	and.b32  	%r818, %r794, 8;
	setp.eq.s32 	%p48, %r818, 0;
	@%p48 bra 	$L__BB1_88;
	ld.global.u32 	%r819, [%rd8+60];
	xor.b32  	%r939, %r939, %r819;
	ld.global.u32 	%r820, [%rd8+64];
	xor.b32  	%r1122, %r1122, %r820;
	ld.global.u32 	%r821, [%rd8+68];
	xor.b32  	%r1121, %r1121, %r821;
	ld.global.u32 	%r822, [%rd8+72];
	xor.b32  	%r1120, %r1120, %r822;
	ld.global.u32 	%r823, [%rd8+76];
	xor.b32  	%r935, %r935, %r823;
$L__BB1_88:
	and.b32  	%r825, %r794, 16;
	setp.eq.s32 	%p49, %r825, 0;
	@%p49 bra 	$L__BB1_90;
	ld.global.u32 	%r826, [%rd8+80];
	xor.b32  	%r939, %r939, %r826;
	ld.global.u32 	%r827, [%rd8+84];
	xor.b32  	%r1122, %r1122, %r827;
	ld.global.u32 	%r828, [%rd8+88];
	xor.b32  	%r1121, %r1121, %r828;
	ld.global.u32 	%r829, [%rd8+92];
	xor.b32  	%r1120, %r1120, %r829;
	ld.global.u32 	%r830, [%rd8+96];
	xor.b32  	%r935, %r935, %r830;
$L__BB1_90:
	and.b32  	%r832, %r794, 32;
	setp.eq.s32 	%p50, %r832, 0;
	@%p50 bra 	$L__BB1_92;
	ld.global.u32 	%r833, [%rd8+100];
	xor.b32  	%r939, %r939, %r833;
	ld.global.u32 	%r834, [%rd8+104];
	xor.b32  	%r1122, %r1122, %r834;
	ld.global.u32 	%r835, [%rd8+108];
	xor.b32  	%r1121, %r1121, %r835;
	ld.global.u32 	%r836, [%rd8+112];
	xor.b32  	%r1120, %r1120, %r836;
	ld.global.u32 	%r837, [%rd8+116];
	xor.b32  	%r935, %r935, %r837;
$L__BB1_92:
	and.b32  	%r839, %r794, 64;
	setp.eq.s32 	%p51, %r839, 0;
	@%p51 bra 	$L__BB1_94;
	ld.global.u32 	%r840, [%rd8+120];
	xor.b32  	%r939, %r939, %r840;
	ld.global.u32 	%r841, [%rd8+124];
	xor.b32  	%r1122, %r1122, %r841;
	ld.global.u32 	%r842, [%rd8+128];
	xor.b32  	%r1121, %r1121, %r842;
	ld.global.u32 	%r843, [%rd8+132];
	xor.b32  	%r1120, %r1120, %r843;
	ld.global.u32 	%r844, [%rd8+136];
	xor.b32  	%r935, %r935, %r844;
$L__BB1_94:
	and.b32  	%r846, %r794, 128;
	setp.eq.s32 	%p52, %r846, 0;
	@%p52 bra 	$L__BB1_96;
	ld.global.u32 	%r847, [%rd8+140];
	xor.b32  	%r939, %r939, %r847;
	ld.global.u32 	%r848, [%rd8+144];
	xor.b32  	%r1122, %r1122, %r848;
	ld.global.u32 	%r849, [%rd8+148];
	xor.b32  	%r1121, %r1121, %r849;
	ld.global.u32 	%r850, [%rd8+152];
	xor.b32  	%r1120, %r1120, %r850;
	ld.global.u32 	%r851, [%rd8+156];
	xor.b32  	%r935, %r935, %r851;
$L__BB1_96:
	and.b32  	%r853, %r794, 256;
	setp.eq.s32 	%p53, %r853, 0;
	@%p53 bra 	$L__BB1_98;
	ld.global.u32 	%r854, [%rd8+160];
	xor.b32  	%r939, %r939, %r854;
	ld.global.u32 	%r855, [%rd8+164];
	xor.b32  	%r1122, %r1122, %r855;
	ld.global.u32 	%r856, [%rd8+168];
	xor.b32  	%r1121, %r1121, %r856;
	ld.global.u32 	%r857, [%rd8+172];
	xor.b32  	%r1120, %r1120, %r857;
	ld.global.u32 	%r858, [%rd8+176];
	xor.b32  	%r935, %r935, %r858;
$L__BB1_98:
	and.b32  	%r860, %r794, 512;
	setp.eq.s32 	%p54, %r860, 0;
	@%p54 bra 	$L__BB1_100;
	ld.global.u32 	%r861, [%rd8+180];
	xor.b32  	%r939, %r939, %r861;
	ld.global.u32 	%r862, [%rd8+184];
	xor.b32  	%r1122, %r1122, %r862;
	ld.global.u32 	%r863, [%rd8+188];
	xor.b32  	%r1121, %r1121, %r863;
	ld.global.u32 	%r864, [%rd8+192];
	xor.b32  	%r1120, %r1120, %r864;
	ld.global.u32 	%r865, [%rd8+196];
	xor.b32  	%r935, %r935, %r865;
$L__BB1_100:
	and.b32  	%r867, %r794, 1024;
	setp.eq.s32 	%p55, %r867, 0;
	@%p55 bra 	$L__BB1_102;
	ld.global.u32 	%r868, [%rd8+200];
	xor.b32  	%r939, %r939, %r868;
	ld.global.u32 	%r869, [%rd8+204];
	xor.b32  	%r1122, %r1122, %r869;
	ld.global.u32 	%r870, [%rd8+208];
	xor.b32  	%r1121, %r1121, %r870;
	ld.global.u32 	%r871, [%rd8+212];
	xor.b32  	%r1120, %r1120, %r871;
	ld.global.u32 	%r872, [%rd8+216];
	xor.b32  	%r935, %r935, %r872;
$L__BB1_102:
	and.b32  	%r874, %r794, 2048;
	setp.eq.s32 	%p56, %r874, 0;
	@%p56 bra 	$L__BB1_104;
	ld.global.u32 	%r875, [%rd8+220];
	xor.b32  	%r939, %r939, %r875;
	ld.global.u32 	%r876, [%rd8+224];
	xor.b32  	%r1122, %r1122, %r876;
	ld.global.u32 	%r877, [%rd8+228];
	xor.b32  	%r1121, %r1121, %r877;
	ld.global.u32 	%r878, [%rd8+232];
	xor.b32  	%r1120, %r1120, %r878;
	ld.global.u32 	%r879, [%rd8+236];
	xor.b32  	%r935, %r935, %r879;
$L__BB1_104:
	and.b32  	%r881, %r794, 4096;
	setp.eq.s32 	%p57, %r881, 0;
	@%p57 bra 	$L__BB1_106;
	ld.global.u32 	%r882, [%rd8+240];
	xor.b32  	%r939, %r939, %r882;
	ld.global.u32 	%r883, [%rd8+244];
	xor.b32  	%r1122, %r1122, %r883;
	ld.global.u32 	%r884, [%rd8+248];
	xor.b32  	%r1121, %r1121, %r884;
	ld.global.u32 	%r885, [%rd8+252];
	xor.b32  	%r1120, %r1120, %r885;
	ld.global.u32 	%r886, [%rd8+256];
	xor.b32  	%r935, %r935, %r886;
$L__BB1_106:
	and.b32  	%r888, %r794, 8192;
	setp.eq.s32 	%p58, %r888, 0;
	@%p58 bra 	$L__BB1_108;
	ld.global.u32 	%r889, [%rd8+260];
	xor.b32  	%r939, %r939, %r889;
	ld.global.u32 	%r890, [%rd8+264];
	xor.b32  	%r1122, %r1122, %r890;
	ld.global.u32 	%r891, [%rd8+268];
	xor.b32  	%r1121, %r1121, %r891;
	ld.global.u32 	%r892, [%rd8+272];
	xor.b32  	%r1120, %r1120, %r892;
	ld.global.u32 	%r893, [%rd8+276];
	xor.b32  	%r935, %r935, %r893;
$L__BB1_108:
	and.b32  	%r895, %r794, 16384;
	setp.eq.s32 	%p59, %r895, 0;
	@%p59 bra 	$L__BB1_110;
	ld.global.u32 	%r896, [%rd8+280];
	xor.b32  	%r939, %r939, %r896;
	ld.global.u32 	%r897, [%rd8+284];
	xor.b32  	%r1122, %r1122, %r897;
	ld.global.u32 	%r898, [%rd8+288];
	xor.b32  	%r1121, %r1121, %r898;
	ld.global.u32 	%r899, [%rd8+292];
	xor.b32  	%r1120, %r1120, %r899;
	ld.global.u32 	%r900, [%rd8+296];
	xor.b32  	%r935, %r935, %r900;
$L__BB1_110:
	and.b32  	%r902, %r794, 32768;
	setp.eq.s32 	%p60, %r902, 0;
	@%p60 bra 	$L__BB1_112;
	ld.global.u32 	%r903, [%rd8+300];
	xor.b32  	%r939, %r939, %r903;
	ld.global.u32 	%r904, [%rd8+304];
	xor.b32  	%r1122, %r1122, %r904;
	ld.global.u32 	%r905, [%rd8+308];
	xor.b32  	%r1121, %r1121, %r905;
	ld.global.u32 	%r906, [%rd8+312];
	xor.b32  	%r1120, %r1120, %r906;
	ld.global.u32 	%r907, [%rd8+316];
	xor.b32  	%r935, %r935, %r907;
$L__BB1_112:
	add.s32 	%r1118, %r1118, 16;
	setp.ne.s32 	%p61, %r1118, 32;
	@%p61 bra 	$L__BB1_80;
	mad.lo.s32 	%r908, %r1112, -31, %r367;
	add.s32 	%r1112, %r908, 1;
	setp.ne.s32 	%p62, %r1112, 5;
	@%p62 bra 	$L__BB1_79;
	st.local.u32 	[%rd1+4], %r939;
	st.local.v2.u32 	[%rd1+8], {%r1122, %r1121};
	st.local.v2.u32 	[%rd1+16], {%r1120, %r935};
$L__BB1_115:
	shr.u64 	%rd27, %rd3, 2;
	add.s32 	%r922, %r922, 1;
	setp.gt.u64 	%p63, %rd3, 3;
	@%p63 bra 	$L__BB1_3;
$L__BB1_116:
	shr.u32 	%r909, %r939, 2;
	xor.b32  	%r910, %r909, %r939;
	shl.b32 	%r911, %r935, 4;
	shl.b32 	%r912, %r910, 1;
	xor.b32  	%r913, %r912, %r911;
	xor.b32  	%r914, %r913, %r910;
	xor.b32  	%r915, %r914, %r935;
	add.s32 	%r916, %r2, %r915;
	add.s32 	%r917, %r916, 362437;
	cvt.rn.f32.u32 	%f1, %r917;
	fma.rn.f32 	%f2, %f1, 0f2F800000, 0f2F000000;
	sub.s32 	%r918, %r542, %r541;
	cvt.rn.f32.s32 	%f3, %r918;
	cvt.rn.f32.s32 	%f4, %r541;
	fma.rn.f32 	%f5, %f2, %f3, %f4;
	cvt.rzi.s32.f32 	%r919, %f5;
	cvt.rn.f32.s32 	%f6, %r919;
	cvta.to.global.u64 	%rd24, %rd10;
	shl.b64 	%rd25, %rd2, 2;
	add.s64 	%rd26, %rd24, %rd25;
	st.global.f32 	[%rd26], %f6;
$L__BB1_117:
	ret;

}
	// .globl	_Z14cuConstArrInitPfii
.visible .entry _Z14cuConstArrInitPfii(
	.param .u64 .ptr .align 1 _Z14cuConstArrInitPfii_param_0,
	.param .u32 _Z14cuConstArrInitPfii_param_1,
	.param .u32 _Z14cuConstArrInitPfii_param_2
)
{
	.reg .pred 	%p<2>;
	.reg .b32 	%r<7>;
	.reg .b32 	%f<2>;
	.reg .b64 	%rd<5>;

	ld.param.u64 	%rd1, [_Z14cuConstArrInitPfii_param_0];
	ld.param.u32 	%r3, [_Z14cuConstArrInitPfii_param_1];
	ld.param.u32 	%r2, [_Z14cuConstArrInitPfii_param_2];
	mov.u32 	%r4, %ctaid.x;
	mov.u32 	%r5, %ntid.x;
	mov.u32 	%r6, %tid.x;
	mad.lo.s32 	%r1, %r4, %r5, %r6;
	setp.ge.s32 	%p1, %r1, %r3;
	@%p1 bra 	$L__BB2_2;
	cvta.to.global.u64 	%rd2, %rd1;
	cvt.rn.f32.s32 	%f1, %r2;
	mul.wide.s32 	%rd3, %r1, 4;
	add.s64 	%rd4, %rd2, %rd3;
	st.global.f32 	[%rd4], %f1;
$L__BB2_2:
	ret;

}
	// .globl	_Z19checkEqualityKernelPfS_Pbi
.visible .entry _Z19checkEqualityKernelPfS_Pbi(
	.param .u64 .ptr .align 1 _Z19checkEqualityKernelPfS_Pbi_param_0,
	.param .u64 .ptr .align 1 _Z19checkEqualityKernelPfS_Pbi_param_1,
	.param .u64 .ptr .align 1 _Z19checkEqualityKernelPfS_Pbi_param_2,
	.param .u32 _Z19checkEqualityKernelPfS_Pbi_param_3
)
{
	.reg .pred 	%p<3>;
	.reg .b16 	%rs<2>;
	.reg .b32 	%r<6>;
	.reg .b32 	%f<5>;
	.reg .b64 	%rd<12>;
	.reg .b64 	%fd<2>;

	ld.param.u64 	%rd1, [_Z19checkEqualityKernelPfS_Pbi_param_0];
	ld.param.u64 	%rd2, [_Z19checkEqualityKernelPfS_Pbi_param_1];
	ld.param.u64 	%rd3, [_Z19checkEqualityKernelPfS_Pbi_param_2];
	ld.param.u32 	%r2, [_Z19checkEqualityKernelPfS_Pbi_param_3];
	mov.u32 	%r3, %ctaid.x;
	mov.u32 	%r4, %ntid.x;
	mov.u32 	%r5, %tid.x;
	mad.lo.s32 	%r1, %r3, %r4, %r5;
	setp.ge.s32 	%p1, %r1, %r2;
	@%p1 bra 	$L__BB3_2;
	cvta.to.global.u64 	%rd4, %rd1;
	cvta.to.global.u64 	%rd5, %rd2;
	cvta.to.global.u64 	%rd6, %rd3;
	cvt.s64.s32 	%rd7, %r1;
	mul.wide.s32 	%rd8, %r1, 4;
	add.s64 	%rd9, %rd4, %rd8;
	ld.global.f32 	%f1, [%rd9];
	add.s64 	%rd10, %rd5, %rd8;
	ld.global.f32 	%f2, [%rd10];
	sub.f32 	%f3, %f1, %f2;
	abs.f32 	%f4, %f3;
	cvt.f64.f32 	%fd1, %f4;
	setp.lt.f64 	%p2, %fd1, 0d3EB0C6F7A0B5ED8D;
	selp.u16 	%rs1, 1, 0, %p2;
	add.s64 	%rd11, %rd6, %rd7;
	st.global.u8 	[%rd11], %rs1;
$L__BB3_2:
	ret;

}
	// .globl	_Z12sgemm_kerneliiiffPfS_S_
.visible .entry _Z12sgemm_kerneliiiffPfS_S_(
	.param .u32 _Z12sgemm_kerneliiiffPfS_S__param_0,
	.param .u32 _Z12sgemm_kerneliiiffPfS_S__param_1,
	.param .u32 _Z12sgemm_kerneliiiffPfS_S__param_2,
	.param .f32 _Z12sgemm_kerneliiiffPfS_S__param_3,
	.param .f32 _Z12sgemm_kerneliiiffPfS_S__param_4,
	.param .u64 .ptr .align 1 _Z12sgemm_kerneliiiffPfS_S__param_5,
	.param .u64 .ptr .align 1 _Z12sgemm_kerneliiiffPfS_S__param_6,
	.param .u64 .ptr .align 1 _Z12sgemm_kerneliiiffPfS_S__param_7
)
{
	.reg .pred 	%p<18>;
	.reg .b32 	%r<90>;
	.reg .b32 	%f<222>;
	.reg .b64 	%rd<19>;
	// demoted variable
	.shared .align 4 .b8 _ZZ12sgemm_kerneliiiffPfS_S_E6aCache[4096];
	// demoted variable
	.shared .align 4 .b8 _ZZ12sgemm_kerneliiiffPfS_S_E6bCache[4096];
	ld.param.u32 	%r42, [_Z12sgemm_kerneliiiffPfS_S__param_0];
	ld.param.u32 	%r43, [_Z12sgemm_kerneliiiffPfS_S__param_1];
	ld.param.u32 	%r44, [_Z12sgemm_kerneliiiffPfS_S__param_2];
	ld.param.f32 	%f18, [_Z12sgemm_kerneliiiffPfS_S__param_3];
	ld.param.f32 	%f19, [_Z12sgemm_kerneliiiffPfS_S__param_4];
	ld.param.u64 	%rd5, [_Z12sgemm_kerneliiiffPfS_S__param_5];
	ld.param.u64 	%rd6, [_Z12sgemm_kerneliiiffPfS_S__param_6];
	ld.param.u64 	%rd7, [_Z12sgemm_kerneliiiffPfS_S__param_7];
	mov.u32 	%r45, %ctaid.y;
	shl.b32 	%r46, %r45, 5;
	mov.u32 	%r1, %tid.y;
	add.s32 	%r2, %r46, %r1;
	mov.u32 	%r47, %ctaid.x;
	shl.b32 	%r48, %r47, 5;
	mov.u32 	%r83, %tid.x;
	add.s32 	%r49, %r48, %r83;
	cvt.u64.u32 	%rd1, %r49;
	add.s32 	%r4, %r44, 31;
	setp.lt.s32 	%p1, %r44, 1;
	mov.f32 	%f220, 0f00000000;
	@%p1 bra 	$L__BB4_20;
	shr.s32 	%r51, %r4, 31;
	shr.u32 	%r52, %r51, 27;
	add.s32 	%r53, %r4, %r52;
	shr.s32 	%r54, %r53, 5;
	shl.b32 	%r55, %r1, 7;
	mov.u32 	%r56, _ZZ12sgemm_kerneliiiffPfS_S_E6aCache;
	add.s32 	%r5, %r56, %r55;
	shl.b32 	%r57, %r83, 2;
	add.s32 	%r6, %r5, %r57;
	shl.b32 	%r58, %r83, 7;
	mov.u32 	%r59, _ZZ12sgemm_kerneliiiffPfS_S_E6bCache;
	add.s32 	%r7, %r59, %r58;
	shl.b32 	%r60, %r1, 2;
	add.s32 	%r8, %r7, %r60;
	add.s32 	%r9, %r44, 32;
	max.s32 	%r10, %r54, 1;
	and.b32  	%r61, %r44, 15;
	add.s32 	%r11, %r61, -1;
	and.b32  	%r12, %r44, 7;
	and.b32  	%r13, %r44, 3;
	add.s32 	%r14, %r5, 32;
	add.s32 	%r15, %r7, 32;
	shl.b32 	%r16, %r43, 5;
	mul.lo.s32 	%r82, %r43, %r1;
	mul.lo.s32 	%r62, %r44, %r2;
	cvt.u64.u32 	%rd2, %r62;
	cvta.to.global.u64 	%rd3, %rd5;
	cvta.to.global.u64 	%rd4, %rd6;
	mov.f32 	%f220, 0f00000000;
	mov.b32 	%r81, 0;
	mov.u32 	%r80, %r9;
$L__BB4_2:
	shl.b32 	%r22, %r81, 5;
	bar.sync 	0;
	cvt.u64.u32 	%rd8, %r83;
	add.s64 	%rd9, %rd8, %rd2;
	shl.b64 	%rd10, %rd9, 2;
	add.s64 	%rd11, %rd3, %rd10;
	ld.global.f32 	%f22, [%rd11];
	st.shared.f32 	[%r6], %f22;
	add.s32 	%r63, %r22, %r82;
	setp.ge.s32 	%p2, %r63, %r44;
	@%p2 bra 	$L__BB4_4;
	cvt.s64.s32 	%rd12, %r82;
	add.s64 	%rd13, %rd12, %rd1;
	shl.b64 	%rd14, %rd13, 2;
	add.s64 	%rd15, %rd4, %rd14;
	ld.global.f32 	%f23, [%rd15];
	st.shared.f32 	[%r8], %f23;
$L__BB4_4:
	bar.sync 	0;
	setp.le.s32 	%p3, %r22, %r44;
	@%p3 bra 	$L__BB4_23;
	sub.s32 	%r64, %r9, %r22;
	setp.lt.s32 	%p4, %r64, 1;
	@%p4 bra 	$L__BB4_19;
	sub.s32 	%r66, %r4, %r22;
	setp.lt.u32 	%p5, %r66, 15;
	mov.b32 	%r88, 0;
	@%p5 bra 	$L__BB4_9;
	and.b32  	%r67, %r80, -16;
	neg.s32 	%r86, %r67;
	mov.u32 	%r84, %r15;
	mov.u32 	%r85, %r14;
$L__BB4_8:
	.pragma "nounroll";
	and.b32  	%r88, %r80, -16;
	ld.shared.f32 	%f120, [%r85+-32];
	ld.shared.f32 	%f121, [%r84+-32];
	fma.rn.f32 	%f122, %f120, %f121, %f220;
	ld.shared.f32 	%f123, [%r85+-28];
	ld.shared.f32 	%f124, [%r84+-28];
	fma.rn.f32 	%f125, %f123, %f124, %f122;
	ld.shared.f32 	%f126, [%r85+-24];
	ld.shared.f32 	%f127, [%r84+-24];
	fma.rn.f32 	%f128, %f126, %f127, %f125;
	ld.shared.f32 	%f129, [%r85+-20];
	ld.shared.f32 	%f130, [%r84+-20];
	fma.rn.f32 	%f131, %f129, %f130, %f128;
	ld.shared.f32 	%f132, [%r85+-16];
	ld.shared.f32 	%f133, [%r84+-16];
	fma.rn.f32 	%f134, %f132, %f133, %f131;
	ld.shared.f32 	%f135, [%r85+-12];
	ld.shared.f32 	%f136, [%r84+-12];
	fma.rn.f32 	%f137, %f135, %f136, %f134;
	ld.shared.f32 	%f138, [%r85+-8];
	ld.shared.f32 	%f139, [%r84+-8];
	fma.rn.f32 	%f140, %f138, %f139, %f137;
	ld.shared.f32 	%f141, [%r85+-4];
	ld.shared.f32 	%f142, [%r84+-4];
	fma.rn.f32 	%f143, %f141, %f142, %f140;
	ld.shared.f32 	%f144, [%r85];
	ld.shared.f32 	%f145, [%r84];
	fma.rn.f32 	%f146, %f144, %f145, %f143;
	ld.shared.f32 	%f147, [%r85+4];
	ld.shared.f32 	%f148, [%r84+4];
	fma.rn.f32 	%f149, %f147, %f148, %f146;
	ld.shared.f32 	%f150, [%r85+8];
	ld.shared.f32 	%f151, [%r84+8];
	fma.rn.f32 	%f152, %f150, %f151, %f149;
	ld.shared.f32 	%f153, [%r85+12];
	ld.shared.f32 	%f154, [%r84+12];
	fma.rn.f32 	%f155, %f153, %f154, %f152;
	ld.shared.f32 	%f156, [%r85+16];
	ld.shared.f32 	%f157, [%r84+16];
	fma.rn.f32 	%f158, %f156, %f157, %f155;
	ld.shared.f32 	%f159, [%r85+20];
	ld.shared.f32 	%f160, [%r84+20];
	fma.rn.f32 	%f161, %f159, %f160, %f158;
	ld.shared.f32 	%f162, [%r85+24];
	ld.shared.f32 	%f163, [%r84+24];
	fma.rn.f32 	%f164, %f162, %f163, %f161;
	ld.shared.f32 	%f165, [%r85+28];
	ld.shared.f32 	%f166, [%r84+28];
	fma.rn.f32 	%f220, %f165, %f166, %f164;
	add.s32 	%r86, %r86, 16;
	add.s32 	%r85, %r85, 64;
	add.s32 	%r84, %r84, 64;
	setp.eq.s32 	%p6, %r86, 0;
	@%p6 bra 	$L__BB4_9;
	bra.uni 	$L__BB4_8;
$L__BB4_9:
	and.b32  	%r68, %r80, 15;
	setp.eq.s32 	%p7, %r68, 0;
	@%p7 bra 	$L__BB4_19;
	setp.lt.u32 	%p8, %r11, 7;
	@%p8 bra 	$L__BB4_12;
	shl.b32 	%r69, %r88, 2;
	add.s32 	%r70, %r5, %r69;
	ld.shared.f32 	%f168, [%r70];
	add.s32 	%r71, %r7, %r69;
	ld.shared.f32 	%f169, [%r71];
	fma.rn.f32 	%f170, %f168, %f169, %f220;
	ld.shared.f32 	%f171, [%r70+4];
	ld.shared.f32 	%f172, [%r71+4];
	fma.rn.f32 	%f173, %f171, %f172, %f170;
	ld.shared.f32 	%f174, [%r70+8];
	ld.shared.f32 	%f175, [%r71+8];
	fma.rn.f32 	%f176, %f174, %f175, %f173;
	ld.shared.f32 	%f177, [%r70+12];
	ld.shared.f32 	%f178, [%r71+12];
	fma.rn.f32 	%f179, %f177, %f178, %f176;
	ld.shared.f32 	%f180, [%r70+16];
	ld.shared.f32 	%f181, [%r71+16];
	fma.rn.f32 	%f182, %f180, %f181, %f179;
	ld.shared.f32 	%f183, [%r70+20];
	ld.shared.f32 	%f184, [%r71+20];
	fma.rn.f32 	%f185, %f183, %f184, %f182;
	ld.shared.f32 	%f186, [%r70+24];
	ld.shared.f32 	%f187, [%r71+24];
	fma.rn.f32 	%f188, %f186, %f187, %f185;
	ld.shared.f32 	%f189, [%r70+28];
	ld.shared.f32 	%f190, [%r71+28];
	fma.rn.f32 	%f220, %f189, %f190, %f188;
	add.s32 	%r88, %r88, 8;
$L__BB4_12:
	setp.eq.s32 	%p9, %r12, 0;
	@%p9 bra 	$L__BB4_19;
	add.s32 	%r72, %r12, -1;
	setp.lt.u32 	%p10, %r72, 3;
	@%p10 bra 	$L__BB4_15;
	shl.b32 	%r73, %r88, 2;
	add.s32 	%r74, %r5, %r73;
	ld.shared.f32 	%f192, [%r74];
	add.s32 	%r75, %r7, %r73;
	ld.shared.f32 	%f193, [%r75];
	fma.rn.f32 	%f194, %f192, %f193, %f220;
	ld.shared.f32 	%f195, [%r74+4];
	ld.shared.f32 	%f196, [%r75+4];
	fma.rn.f32 	%f197, %f195, %f196, %f194;
	ld.shared.f32 	%f198, [%r74+8];
	ld.shared.f32 	%f199, [%r75+8];
	fma.rn.f32 	%f200, %f198, %f199, %f197;
	ld.shared.f32 	%f201, [%r74+12];
	ld.shared.f32 	%f202, [%r75+12];
	fma.rn.f32 	%f220, %f201, %f202, %f200;
	add.s32 	%r88, %r88, 4;
$L__BB4_15:
	setp.eq.s32 	%p11, %r13, 0;
	@%p11 bra 	$L__BB4_19;
	setp.eq.s32 	%p12, %r13, 1;
	shl.b32 	%r76, %r88, 2;
	add.s32 	%r36, %r5, %r76;
	ld.shared.f32 	%f203, [%r36];
	add.s32 	%r37, %r7, %r76;
	ld.shared.f32 	%f204, [%r37];
	fma.rn.f32 	%f220, %f203, %f204, %f220;
	@%p12 bra 	$L__BB4_19;
	setp.eq.s32 	%p13, %r13, 2;
	ld.shared.f32 	%f205, [%r36+4];
	ld.shared.f32 	%f206, [%r37+4];
	fma.rn.f32 	%f220, %f205, %f206, %f220;
	@%p13 bra 	$L__BB4_19;
	ld.shared.f32 	%f207, [%r36+8];
	ld.shared.f32 	%f208, [%r37+8];
	fma.rn.f32 	%f220, %f207, %f208, %f220;
$L__BB4_19:
	add.s32 	%r83, %r83, 32;
	add.s32 	%r82, %r82, %r16;
	add.s32 	%r81, %r81, 1;
	add.s32 	%r80, %r80, -32;
	setp.ne.s32 	%p14, %r81, %r10;
	@%p14 bra 	$L__BB4_2;
$L__BB4_20:
	cvt.u32.u64 	%r77, %rd1;
	bar.sync 	0;
	setp.ge.u32 	%p15, %r2, %r42;
	setp.ge.u32 	%p16, %r77, %r43;
	or.pred  	%p17, %p15, %p16;
	@%p17 bra 	$L__BB4_22;
	mad.lo.s32 	%r79, %r43, %r2, %r77;
	cvta.to.global.u64 	%rd16, %rd7;
	mul.wide.u32 	%rd17, %r79, 4;
	add.s64 	%rd18, %rd16, %rd17;
	ld.global.f32 	%f209, [%rd18];
	mul.f32 	%f210, %f19, %f209;
	fma.rn.f32 	%f211, %f18, %f220, %f210;
	st.global.f32 	[%rd18], %f211;
$L__BB4_22:
	ret;
$L__BB4_23:
	ld.shared.f32 	%f24, [%r5];
	ld.shared.f32 	%f25, [%r7];
	fma.rn.f32 	%f26, %f24, %f25, %f220;
	ld.shared.f32 	%f27, [%r5+4];
	ld.shared.f32 	%f28, [%r7+4];
	fma.rn.f32 	%f29, %f27, %f28, %f26;
	ld.shared.f32 	%f30, [%r5+8];
	ld.shared.f32 	%f31, [%r7+8];
	fma.rn.f32 	%f32, %f30, %f31, %f29;
	ld.shared.f32 	%f33, [%r5+12];
	ld.shared.f32 	%f34, [%r7+12];
	fma.rn.f32 	%f35, %f33, %f34, %f32;
	ld.shared.f32 	%f36, [%r5+16];
	ld.shared.f32 	%f37, [%r7+16];
	fma.rn.f32 	%f38, %f36, %f37, %f35;
	ld.shared.f32 	%f39, [%r5+20];
	ld.shared.f32 	%f40, [%r7+20];
	fma.rn.f32 	%f41, %f39, %f40, %f38;
	ld.shared.f32 	%f42, [%r5+24];
	ld.shared.f32 	%f43, [%r7+24];
	fma.rn.f32 	%f44, %f42, %f43, %f41;
	ld.shared.f32 	%f45, [%r5+28];
	ld.shared.f32 	%f46, [%r7+28];
	fma.rn.f32 	%f47, %f45, %f46, %f44;
	ld.shared.f32 	%f48, [%r5+32];
	ld.shared.f32 	%f49, [%r7+32];
	fma.rn.f32 	%f50, %f48, %f49, %f47;
	ld.shared.f32 	%f51, [%r5+36];
	ld.shared.f32 	%f52, [%r7+36];
	fma.rn.f32 	%f53, %f51, %f52, %f50;
	ld.shared.f32 	%f54, [%r5+40];
	ld.shared.f32 	%f55, [%r7+40];
	fma.rn.f32 	%f56, %f54, %f55, %f53;
	ld.shared.f32 	%f57, [%r5+44];
	ld.shared.f32 	%f58, [%r7+44];
	fma.rn.f32 	%f59, %f57, %f58, %f56;
	ld.shared.f32 	%f60, [%r5+48];
	ld.shared.f32 	%f61, [%r7+48];
	fma.rn.f32 	%f62, %f60, %f61, %f59;
	ld.shared.f32 	%f63, [%r5+52];
	ld.shared.f32 	%f64, [%r7+52];
	fma.rn.f32 	%f65, %f63, %f64, %f62;
	ld.shared.f32 	%f66, [%r5+56];
	ld.shared.f32 	%f67, [%r7+56];
	fma.rn.f32 	%f68, %f66, %f67, %f65;
	ld.shared.f32 	%f69, [%r5+60];
	ld.shared.f32 	%f70, [%r7+60];
	fma.rn.f32 	%f71, %f69, %f70, %f68;
	ld.shared.f32 	%f72, [%r5+64];
	ld.shared.f32 	%f73, [%r7+64];
	fma.rn.f32 	%f74, %f72, %f73, %f71;
	ld.shared.f32 	%f75, [%r5+68];
	ld.shared.f32 	%f76, [%r7+68];
	fma.rn.f32 	%f77, %f75, %f76, %f74;
	ld.shared.f32 	%f78, [%r5+72];
	ld.shared.f32 	%f79, [%r7+72];
	fma.rn.f32 	%f80, %f78, %f79, %f77;
	ld.shared.f32 	%f81, [%r5+76];
	ld.shared.f32 	%f82, [%r7+76];
	fma.rn.f32 	%f83, %f81, %f82, %f80;
	ld.shared.f32 	%f84, [%r5+80];
	ld.shared.f32 	%f85, [%r7+80];
	fma.rn.f32 	%f86, %f84, %f85, %f83;
	ld.shared.f32 	%f87, [%r5+84];
	ld.shared.f32 	%f88, [%r7+84];
	fma.rn.f32 	%f89, %f87, %f88, %f86;
	ld.shared.f32 	%f90, [%r5+88];
	ld.shared.f32 	%f91, [%r7+88];
	fma.rn.f32 	%f92, %f90, %f91, %f89;
	ld.shared.f32 	%f93, [%r5+92];
	ld.shared.f32 	%f94, [%r7+92];
	fma.rn.f32 	%f95, %f93, %f94, %f92;
	ld.shared.f32 	%f96, [%r5+96];
	ld.shared.f32 	%f97, [%r7+96];
	fma.rn.f32 	%f98, %f96, %f97, %f95;
	ld.shared.f32 	%f99, [%r5+100];
	ld.shared.f32 	%f100, [%r7+100];
	fma.rn.f32 	%f101, %f99, %f100, %f98;
	ld.shared.f32 	%f102, [%r5+104];
	ld.shared.f32 	%f103, [%r7+104];
	fma.rn.f32 	%f104, %f102, %f103, %f101;
	ld.shared.f32 	%f105, [%r5+108];
	ld.shared.f32 	%f106, [%r7+108];
	fma.rn.f32 	%f107, %f105, %f106, %f104;
	ld.shared.f32 	%f108, [%r5+112];
	ld.shared.f32 	%f109, [%r7+112];
	fma.rn.f32 	%f110, %f108, %f109, %f107;
	ld.shared.f32 	%f111, [%r5+116];
	ld.shared.f32 	%f112, [%r7+116];
	fma.rn.f32 	%f113, %f111, %f112, %f110;
	ld.shared.f32 	%f114, [%r5+120];
	ld.shared.f32 	%f115, [%r7+120];
	fma.rn.f32 	%f116, %f114, %f115, %f113;
	ld.shared.f32 	%f117, [%r5+124];
	ld.shared.f32 	%f118, [%r7+124];
	fma.rn.f32 	%f220, %f117, %f118, %f116;
	bra.uni 	$L__BB4_19;

}


// ===== COMPILED SASS (sm_100) =====

	.target	sm_100

	.elftype	@"ET_EXEC"


//--------------------- .note.nv.tkinfo           --------------------------
	.section	.note.nv.tkinfo,"",@"SHT_NOTE"
	.sectionflags	@"SHF_NOTE_NV_TKINFO"
	.tkinfo
        /*0018*/ 	.word	0x00000002
        /*0030*/ 	.string	""
        /*0030*/ 	.string	"ptxas"
        /*0030*/ 	.string	"Cuda compilation tools, release 13.0, V13.0.88"
        /*0030*/ 	.string	"Build cuda_13.0.r13.0/compiler.36424714_0"
        /*0030*/ 	.string	"-arch sm_100 -m 64 "



//--------------------- .note.nv.cuinfo           --------------------------
	.section	.note.nv.cuinfo,"",@"SHT_NOTE"
	.sectionflags	@"SHF_NOTE_NV_CUINFO"
        /*0018*/ 	.short	0x0002
        /*001a*/ 	.short	0x0064
        /*001c*/ 	.short	0x0082
	.zero		2


//--------------------- .nv.info                  --------------------------
	.section	.nv.info,"",@"SHT_CUDA_INFO"
	.align	4


	//----- nvinfo : EIATTR_REGCOUNT
	.align		4
        /*0000*/ 	.byte	0x04, 0x2f
        /*0002*/ 	.short	(.L_11 - .L_10)
	.align		4
.L_10:
        /*0004*/ 	.word	index@(_Z9cudaHellov)
        /*0008*/ 	.word	0x00000018


	//----- nvinfo : EIATTR_FRAME_SIZE
	.align		4
.L_11:
        /*000c*/ 	.byte	0x04, 0x11
        /*000e*/ 	.short	(.L_13 - .L_12)
	.align		4
.L_12:
        /*0010*/ 	.word	index@(_Z9cudaHellov)
        /*0014*/ 	.word	0x00000000


	//----- nvinfo : EIATTR_REGCOUNT
	.align		4
.L_13:
        /*0018*/ 	.byte	0x04, 0x2f
        /*001a*/ 	.short	(.L_15 - .L_14)
	.align		4
.L_14:
        /*001c*/ 	.word	index@(_Z13cuRandArrInitPfiii)
        /*0020*/ 	.word	0x0000001f


	//----- nvinfo : EIATTR_FRAME_SIZE
	.align		4
.L_15:
        /*0024*/ 	.byte	0x04, 0x11
        /*0026*/ 	.short	(.L_17 - .L_16)
	.align		4
.L_16:
        /*0028*/ 	.word	index@(_Z13cuRandArrInitPfiii)
        /*002c*/ 	.word	0x00000030


	//----- nvinfo : EIATTR_REGCOUNT
	.align		4
.L_17:
        /*0030*/ 	.byte	0x04, 0x2f
        /*0032*/ 	.short	(.L_19 - .L_18)
	.align		4
.L_18:
        /*0034*/ 	.word	index@(_Z14cuConstArrInitPfii)
        /*0038*/ 	.word	0x00000008


	//----- nvinfo : EIATTR_FRAME_SIZE
	.align		4
.L_19:
        /*003c*/ 	.byte	0x04, 0x11
        /*003e*/ 	.short	(.L_21 - .L_20)
	.align		4
.L_20:
        /*0040*/ 	.word	index@(_Z14cuConstArrInitPfii)
        /*0044*/ 	.word	0x00000000


	//----- nvinfo : EIATTR_REGCOUNT
	.align		4
.L_21:
        /*0048*/ 	.byte	0x04, 0x2f
        /*004a*/ 	.short	(.L_23 - .L_22)
	.align		4
.L_22:
        /*004c*/ 	.word	index@(_Z19checkEqualityKernelPfS_Pbi)
        /*0050*/ 	.word	0x0000000c


	//----- nvinfo : EIATTR_FRAME_SIZE
	.align		4
.L_23:
        /*0054*/ 	.byte	0x04, 0x11
        /*0056*/ 	.short	(.L_25 - .L_24)
	.align		4
.L_24:
        /*0058*/ 	.word	index@(_Z19checkEqualityKernelPfS_Pbi)
        /*005c*/ 	.word	0x00000000


	//----- nvinfo : EIATTR_REGCOUNT
	.align		4
.L_25:
        /*0060*/ 	.byte	0x04, 0x2f
        /*0062*/ 	.short	(.L_27 - .L_26)
	.align		4
.L_26:
        /*0064*/ 	.word	index@(_Z12sgemm_kerneliiiffPfS_S_)
        /*0068*/ 	.word	0x00000020


	//----- nvinfo : EIATTR_FRAME_SIZE
	.align		4
.L_27:
        /*006c*/ 	.byte	0x04, 0x11
        /*006e*/ 	.short	(.L_29 - .L_28)
	.align		4
.L_28:
        /*0070*/ 	.word	index@(_Z12sgemm_kerneliiiffPfS_S_)
        /*0074*/ 	.word	0x00000000


	//----- nvinfo : EIATTR_MIN_STACK_SIZE
	.align		4
.L_29:
        /*0078*/ 	.byte	0x04, 0x12
        /*007a*/ 	.short	(.L_31 - .L_30)
	.align		4
.L_30:
        /*007c*/ 	.word	index@(_Z12sgemm_kerneliiiffPfS_S_)
        /*0080*/ 	.word	0x00000000


	//----- nvinfo : EIATTR_MIN_STACK_SIZE
	.align		4
.L_31:
        /*0084*/ 	.byte	0x04, 0x12
        /*0086*/ 	.short	(.L_33 - .L_32)
	.align		4
.L_32:
        /*0088*/ 	.word	index@(_Z19checkEqualityKernelPfS_Pbi)
        /*008c*/ 	.word	0x00000000


	//----- nvinfo : EIATTR_MIN_STACK_SIZE
	.align		4
.L_33:
        /*0090*/ 	.byte	0x04, 0x12
        /*0092*/ 	.short	(.L_35 - .L_34)
	.align		4
.L_34:
        /*0094*/ 	.word	index@(_Z14cuConstArrInitPfii)
        /*0098*/ 	.word	0x00000000


	//----- nvinfo : EIATTR_MIN_STACK_SIZE
	.align		4
.L_35:
        /*009c*/ 	.byte	0x04, 0x12
        /*009e*/ 	.short	(.L_37 - .L_36)
	.align		4
.L_36:
        /*00a0*/ 	.word	index@(_Z13cuRandArrInitPfiii)
        /*00a4*/ 	.word	0x00000030


	//----- nvinfo : EIATTR_MIN_STACK_SIZE
	.align		4
.L_37:
        /*00a8*/ 	.byte	0x04, 0x12
        /*00aa*/ 	.short	(.L_39 - .L_38)
	.align		4
.L_38:
        /*00ac*/ 	.word	index@(_Z9cudaHellov)
        /*00b0*/ 	.word	0x00000000
.L_39:


//--------------------- .nv.compat                --------------------------
	.section	.nv.compat,"",@"SHT_CUDA_COMPAT_INFO"
	.align	4
        /*0000*/ 	.byte	0x02, 0x09, 0x00, 0x00, 0x02, 0x02, 0x01, 0x00, 0x02, 0x05, 0x05, 0x00, 0x03, 0x07, 0x01, 0x01
        /*0010*/ 	.byte	0x02, 0x03, 0x00, 0x00, 0x02, 0x06, 0x01, 0x00, 0x04, 0x0b, 0x08, 0x00, 0x01, 0x00, 0x00, 0x00
        /*0020*/ 	.byte	0x00, 0x00, 0x00, 0x00


//--------------------- .nv.info._Z12sgemm_kerneliiiffPfS_S_ --------------------------
	.section	.nv.info._Z12sgemm_kerneliiiffPfS_S_,"",@"SHT_CUDA_INFO"
	.sectionflags	@""
	.align	4


	//----- nvinfo : EIATTR_CUDA_API_VERSION
	.align		4
        /*0000*/ 	.byte	0x04, 0x37
        /*0002*/ 	.short	(.L_41 - .L_40)
.L_40:
        /*0004*/ 	.word	0x00000082


	//----- nvinfo : EIATTR_KPARAM_INFO
	.align		4
.L_41:
        /*0008*/ 	.byte	0x04, 0x17
        /*000a*/ 	.short	(.L_43 - .L_42)
.L_42:
        /*000c*/ 	.word	0x00000000
        /*0010*/ 	.short	0x0007
        /*0012*/ 	.short	0x0028
        /*0014*/ 	.byte	0x00, 0xf5, 0x21, 0x00


	//----- nvinfo : EIATTR_KPARAM_INFO
	.align		4
.L_43:
        /*0018*/ 	.byte	0x04, 0x17
        /*001a*/ 	.short	(.L_45 - .L_44)
.L_44:
        /*001c*/ 	.word	0x00000000
        /*0020*/ 	.short	0x0006
        /*0022*/ 	.short	0x0020
        /*0024*/ 	.byte	0x00, 0xf5, 0x21, 0x00


	//----- nvinfo : EIATTR_KPARAM_INFO
	.align		4
.L_45:
        /*0028*/ 	.byte	0x04, 0x17
        /*002a*/ 	.short	(.L_47 - .L_46)
.L_46:
        /*002c*/ 	.word	0x00000000
        /*0030*/ 	.short	0x0005
        /*0032*/ 	.short	0x0018
        /*0034*/ 	.byte	0x00, 0xf5, 0x21, 0x00


	//----- nvinfo : EIATTR_KPARAM_INFO
	.align		4
.L_47:
        /*0038*/ 	.byte	0x04, 0x17
        /*003a*/ 	.short	(.L_49 - .L_48)
.L_48:
        /*003c*/ 	.word	0x00000000
        /*0040*/ 	.short	0x0004
        /*0042*/ 	.short	0x0010
        /*0044*/ 	.byte	0x00, 0xf0, 0x11, 0x00


	//----- nvinfo : EIATTR_KPARAM_INFO
	.align		4
.L_49:
        /*0048*/ 	.byte	0x04, 0x17
        /*004a*/ 	.short	(.L_51 - .L_50)
.L_50:
        /*004c*/ 	.word	0x00000000
        /*0050*/ 	.short	0x0003
        /*0052*/ 	.short	0x000c
        /*0054*/ 	.byte	0x00, 0xf0, 0x11, 0x00


	//----- nvinfo : EIATTR_KPARAM_INFO
	.align		4
.L_51:
        /*0058*/ 	.byte	0x04, 0x17
        /*005a*/ 	.short	(.L_53 - .L_52)
.L_52:
        /*005c*/ 	.word	0x00000000
        /*0060*/ 	.short	0x0002
        /*0062*/ 	.short	0x0008
        /*0064*/ 	.byte	0x00, 0xf0, 0x11, 0x00


	//----- nvinfo : EIATTR_KPARAM_INFO
	.align		4
.L_53:
        /*0068*/ 	.byte	0x04, 0x17
        /*006a*/ 	.short	(.L_55 - .L_54)
.L_54:
        /*006c*/ 	.word	0x00000000
        /*0070*/ 	.short	0x0001
        /*0072*/ 	.short	0x0004
        /*0074*/ 	.byte	0x00, 0xf0, 0x11, 0x00


	//----- nvinfo : EIATTR_KPARAM_INFO
	.align		4
.L_55:
        /*0078*/ 	.byte	0x04, 0x17
        /*007a*/ 	.short	(.L_57 - .L_56)
.L_56:
        /*007c*/ 	.word	0x00000000
        /*0080*/ 	.short	0x0000
        /*0082*/ 	.short	0x0000
        /*0084*/ 	.byte	0x00, 0xf0, 0x11, 0x00


	//----- nvinfo : EIATTR_SPARSE_MMA_MASK
	.align		4
.L_57:
        /*0088*/ 	.byte	0x03, 0x50
        /*008a*/ 	.short	0x0000


	//----- nvinfo : EIATTR_MAXREG_COUNT
	.align		4
        /*008c*/ 	.byte	0x03, 0x1b
        /*008e*/ 	.short	0x00ff


	//----- nvinfo : EIATTR_NUM_BARRIERS
	.align		4
        /*0090*/ 	.byte	0x02, 0x4c
        /*0092*/ 	.byte	0x01
	.zero		1


	//----- nvinfo : EIATTR_MERCURY_ISA_VERSION
	.align		4
        /*0094*/ 	.byte	0x03, 0x5f
        /*0096*/ 	.short	0x0101


	//----- nvinfo : EIATTR_UNUSED_LOAD_BYTE_OFFSET
	.align		4
        /*0098*/ 	.byte	0x04, 0x44
        /*009a*/ 	.short	(.L_59 - .L_58)


	//   ....[0]....
.L_58:
        /*009c*/ 	.word	0x00000bf0
        /*00a0*/ 	.word	0x00000fff


	//   ....[1]....
        /*00a4*/ 	.word	0x00000c00
        /*00a8*/ 	.word	0x00000fff


	//----- nvinfo : EIATTR_VRC_CTA_INIT_COUNT
	.align		4
.L_59:
        /*00ac*/ 	.byte	0x02, 0x4a
	.zero		1
	.zero		1


	//----- nvinfo : EIATTR_EXIT_INSTR_OFFSETS
	.align		4
        /*00b0*/ 	.byte	0x04, 0x1c
        /*00b2*/ 	.short	(.L_61 - .L_60)


	//   ....[0]....
.L_60:
        /*00b4*/ 	.word	0x00000d00


	//   ....[1]....
        /*00b8*/ 	.word	0x00000da0


	//----- nvinfo : EIATTR_CBANK_PARAM_SIZE
	.align		4
.L_61:
        /*00bc*/ 	.byte	0x03, 0x19
        /*00be*/ 	.short	0x0030


	//----- nvinfo : EIATTR_PARAM_CBANK
	.align		4
        /*00c0*/ 	.byte	0x04, 0x0a
        /*00c2*/ 	.short	(.L_63 - .L_62)
	.align		4
.L_62:
        /*00c4*/ 	.word	index@(.nv.constant0._Z12sgemm_kerneliiiffPfS_S_)
        /*00c8*/ 	.short	0x0380
        /*00ca*/ 	.short	0x0030


	//----- nvinfo : EIATTR_SW_WAR
	.align		4
.L_63:
        /*00cc*/ 	.byte	0x04, 0x36
        /*00ce*/ 	.short	(.L_65 - .L_64)
.L_64:
        /*00d0*/ 	.word	0x00000008
.L_65:


//--------------------- .nv.info._Z19checkEqualityKernelPfS_Pbi --------------------------
	.section	.nv.info._Z19checkEqualityKernelPfS_Pbi,"",@"SHT_CUDA_INFO"
	.sectionflags	@""
	.align	4


	//----- nvinfo : EIATTR_CUDA_API_VERSION
	.align		4
        /*0000*/ 	.byte	0x04, 0x37
        /*0002*/ 	.short	(.L_67 - .L_66)
.L_66:
        /*0004*/ 	.word	0x00000082


	//----- nvinfo : EIATTR_KPARAM_INFO
	.align		4
.L_67:
        /*0008*/ 	.byte	0x04, 0x17
        /*000a*/ 	.short	(.L_69 - .L_68)
.L_68:
        /*000c*/ 	.word	0x00000000
        /*0010*/ 	.short	0x0003
        /*0012*/ 	.short	0x0018
        /*0014*/ 	.byte	0x00, 0xf0, 0x11, 0x00


	//----- nvinfo : EIATTR_KPARAM_INFO
	.align		4
.L_69:
        /*0018*/ 	.byte	0x04, 0x17
        /*001a*/ 	.short	(.L_71 - .L_70)
.L_70:
        /*001c*/ 	.word	0x00000000
        /*0020*/ 	.short	0x0002
        /*0022*/ 	.short	0x0010
        /*0024*/ 	.byte	0x00, 0xf5, 0x21, 0x00


	//----- nvinfo : EIATTR_KPARAM_INFO
	.align		4
.L_71:
        /*0028*/ 	.byte	0x04, 0x17
        /*002a*/ 	.short	(.L_73 - .L_72)
.L_72:
        /*002c*/ 	.word	0x00000000
        /*0030*/ 	.short	0x0001
        /*0032*/ 	.short	0x0008
        /*0034*/ 	.byte	0x00, 0xf5, 0x21, 0x00


	//----- nvinfo : EIATTR_KPARAM_INFO
	.align		4
.L_73:
        /*0038*/ 	.byte	0x04, 0x17
        /*003a*/ 	.short	(.L_75 - .L_74)
.L_74:
        /*003c*/ 	.word	0x00000000
        /*0040*/ 	.short	0x0000
        /*0042*/ 	.short	0x0000
        /*0044*/ 	.byte	0x00, 0xf5, 0x21, 0x00


	//----- nvinfo : EIATTR_SPARSE_MMA_MASK
	.align		4
.L_75:
        /*0048*/ 	.byte	0x03, 0x50
        /*004a*/ 	.short	0x0000


	//----- nvinfo : EIATTR_MAXREG_COUNT
	.align		4
        /*004c*/ 	.byte	0x03, 0x1b
        /*004e*/ 	.short	0x00ff


	//----- nvinfo : EIATTR_MERCURY_ISA_VERSION
	.align		4
        /*0050*/ 	.byte	0x03, 0x5f
        /*0052*/ 	.short	0x0101


	//----- nvinfo : EIATTR_VRC_CTA_INIT_COUNT
	.align		4
        /*0054*/ 	.byte	0x02, 0x4a
	.zero		1
	.zero		1


	//----- nvinfo : EIATTR_EXIT_INSTR_OFFSETS
	.align		4
        /*0058*/ 	.byte	0x04, 0x1c
        /*005a*/ 	.short	(.L_77 - .L_76)


	//   ....[0]....
.L_76:
        /*005c*/ 	.word	0x00000070


	//   ....[1]....
        /*0060*/ 	.word	0x00000190


	//----- nvinfo : EIATTR_CBANK_PARAM_SIZE
	.align		4
.L_77:
        /*0064*/ 	.byte	0x03, 0x19
        /*0066*/ 	.short	0x001c


	//----- nvinfo : EIATTR_PARAM_CBANK
	.align		4
        /*0068*/ 	.byte	0x04, 0x0a
        /*006a*/ 	.short	(.L_79 - .L_78)
	.align		4
.L_78:
        /*006c*/ 	.word	index@(.nv.constant0._Z19checkEqualityKernelPfS_Pbi)
        /*0070*/ 	.short	0x0380
        /*0072*/ 	.short	0x001c


	//----- nvinfo : EIATTR_SW_WAR
	.align		4
.L_79:
        /*0074*/ 	.byte	0x04, 0x36
        /*0076*/ 	.short	(.L_81 - .L_80)
.L_80:
        /*0078*/ 	.word	0x00000008
.L_81:


//--------------------- .nv.info._Z14cuConstArrInitPfii --------------------------
	.section	.nv.info._Z14cuConstArrInitPfii,"",@"SHT_CUDA_INFO"
	.sectionflags	@""
	.align	4


	//----- nvinfo : EIATTR_CUDA_API_VERSION
	.align		4
        /*0000*/ 	.byte	0x04, 0x37
        /*0002*/ 	.short	(.L_83 - .L_82)
.L_82:
        /*0004*/ 	.word	0x00000082


	//----- nvinfo : EIATTR_KPARAM_INFO
	.align		4
.L_83:
        /*0008*/ 	.byte	0x04, 0x17
        /*000a*/ 	.short	(.L_85 - .L_84)
.L_84:
        /*000c*/ 	.word	0x00000000
        /*0010*/ 	.short	0x0002
        /*0012*/ 	.short	0x000c
        /*0014*/ 	.byte	0x00, 0xf0, 0x11, 0x00


	//----- nvinfo : EIATTR_KPARAM_INFO
	.align		4
.L_85:
        /*0018*/ 	.byte	0x04, 0x17
        /*001a*/ 	.short	(.L_87 - .L_86)
.L_86:
        /*001c*/ 	.word	0x00000000
        /*0020*/ 	.short	0x0001
        /*0022*/ 	.short	0x0008
        /*0024*/ 	.byte	0x00, 0xf0, 0x11, 0x00


	//----- nvinfo : EIATTR_KPARAM_INFO
	.align		4
.L_87:
        /*0028*/ 	.byte	0x04, 0x17
        /*002a*/ 	.short	(.L_89 - .L_88)
.L_88:
        /*002c*/ 	.word	0x00000000
        /*0030*/ 	.short	0x0000
        /*0032*/ 	.short	0x0000
        /*0034*/ 	.byte	0x00, 0xf5, 0x21, 0x00


	//----- nvinfo : EIATTR_SPARSE_MMA_MASK
	.align		4
.L_89:
        /*0038*/ 	.byte	0x03, 0x50
        /*003a*/ 	.short	0x0000


	//----- nvinfo : EIATTR_MAXREG_COUNT
	.align		4
        /*003c*/ 	.byte	0x03, 0x1b
        /*003e*/ 	.short	0x00ff


	//----- nvinfo : EIATTR_MERCURY_ISA_VERSION
	.align		4
        /*0040*/ 	.byte	0x03, 0x5f
        /*0042*/ 	.short	0x0101


	//----- nvinfo : EIATTR_VRC_CTA_INIT_COUNT
	.align		4
        /*0044*/ 	.byte	0x02, 0x4a
	.zero		1
	.zero		1


	//----- nvinfo : EIATTR_EXIT_INSTR_OFFSETS
	.align		4
        /*0048*/ 	.byte	0x04, 0x1c
        /*004a*/ 	.short	(.L_91 - .L_90)


	//   ....[0]....
.L_90:
        /*004c*/ 	.word	0x00000070


	//   ....[1]....
        /*0050*/ 	.word	0x000000e0


	//----- nvinfo : EIATTR_CBANK_PARAM_SIZE
	.align		4
.L_91:
        /*0054*/ 	.byte	0x03, 0x19
        /*0056*/ 	.short	0x0010


	//----- nvinfo : EIATTR_PARAM_CBANK
	.align		4
        /*0058*/ 	.byte	0x04, 0x0a
        /*005a*/ 	.short	(.L_93 - .L_92)
	.align		4
.L_92:
        /*005c*/ 	.word	index@(.nv.constant0._Z14cuConstArrInitPfii)
        /*0060*/ 	.short	0x0380
        /*0062*/ 	.short	0x0010


	//----- nvinfo : EIATTR_SW_WAR
	.align		4
.L_93:
        /*0064*/ 	.byte	0x04, 0x36
        /*0066*/ 	.short	(.L_95 - .L_94)
.L_94:
        /*0068*/ 	.word	0x00000008
.L_95:


//--------------------- .nv.info._Z13cuRandArrInitPfiii --------------------------
	.section	.nv.info._Z13cuRandArrInitPfiii,"",@"SHT_CUDA_INFO"
	.sectionflags	@""
	.align	4


	//----- nvinfo : EIATTR_CUDA_API_VERSION
	.align		4
        /*0000*/ 	.byte	0x04, 0x37
        /*0002*/ 	.short	(.L_97 - .L_96)
.L_96:
        /*0004*/ 	.word	0x00000082


	//----- nvinfo : EIATTR_KPARAM_INFO
	.align		4
.L_97:
        /*0008*/ 	.byte	0x04, 0x17
        /*000a*/ 	.short	(.L_99 - .L_98)
.L_98:
        /*000c*/ 	.word	0x00000000
        /*0010*/ 	.short	0x0003
        /*0012*/ 	.short	0x0010
        /*0014*/ 	.byte	0x00, 0xf0, 0x11, 0x00


	//----- nvinfo : EIATTR_KPARAM_INFO
	.align		4
.L_99:
        /*0018*/ 	.byte	0x04, 0x17
        /*001a*/ 	.short	(.L_101 - .L_100)
.L_100:
        /*001c*/ 	.word	0x00000000
        /*0020*/ 	.short	0x0002
        /*0022*/ 	.short	0x000c
        /*0024*/ 	.byte	0x00, 0xf0, 0x11, 0x00


	//----- nvinfo : EIATTR_KPARAM_INFO
	.align		4
.L_101:
        /*0028*/ 	.byte	0x04, 0x17
        /*002a*/ 	.short	(.L_103 - .L_102)
.L_102:
        /*002c*/ 	.word	0x00000000
        /*0030*/ 	.short	0x0001
        /*0032*/ 	.short	0x0008
        /*0034*/ 	.byte	0x00, 0xf0, 0x11, 0x00


	//----- nvinfo : EIATTR_KPARAM_INFO
	.align		4
.L_103:
        /*0038*/ 	.byte	0x04, 0x17
        /*003a*/ 	.short	(.L_105 - .L_104)
.L_104:
        /*003c*/ 	.word	0x00000000
        /*0040*/ 	.short	0x0000
        /*0042*/ 	.short	0x0000
        /*0044*/ 	.byte	0x00, 0xf5, 0x21, 0x00


	//----- nvinfo : EIATTR_SPARSE_MMA_MASK
	.align		4
.L_105:
        /*0048*/ 	.byte	0x03, 0x50
        /*004a*/ 	.short	0x0000


	//----- nvinfo : EIATTR_MAXREG_COUNT
	.align		4
        /*004c*/ 	.byte	0x03, 0x1b
        /*004e*/ 	.short	0x00ff


	//----- nvinfo : EIATTR_MERCURY_ISA_VERSION
	.align		4
        /*0050*/ 	.byte	0x03, 0x5f
        /*0052*/ 	.short	0x0101


	//----- nvinfo : EIATTR_VRC_CTA_INIT_COUNT
	.align		4
        /*0054*/ 	.byte	0x02, 0x4a
	.zero		1
	.zero		1


	//----- nvinfo : EIATTR_EXIT_INSTR_OFFSETS
	.align		4
        /*0058*/ 	.byte	0x04, 0x1c
        /*005a*/ 	.short	(.L_107 - .L_106)


	//   ....[0]....
.L_106:
        /*005c*/ 	.word	0x00000080


	//   ....[1]....
        /*0060*/ 	.word	0x00002800


	//----- nvinfo : EIATTR_CRS_STACK_SIZE
	.align		4
.L_107:
        /*0064*/ 	.byte	0x04, 0x1e
        /*0066*/ 	.short	(.L_109 - .L_108)
.L_108:
        /*0068*/ 	.word	0x00000000


	//----- nvinfo : EIATTR_CBANK_PARAM_SIZE
	.align		4
.L_109:
        /*006c*/ 	.byte	0x03, 0x19
        /*006e*/ 	.short	0x0014


	//----- nvinfo : EIATTR_PARAM_CBANK
	.align		4
        /*0070*/ 	.byte	0x04, 0x0a
        /*0072*/ 	.short	(.L_111 - .L_110)
	.align		4
.L_110:
        /*0074*/ 	.word	index@(.nv.constant0._Z13cuRandArrInitPfiii)
        /*0078*/ 	.short	0x0380
        /*007a*/ 	.short	0x0014


	//----- nvinfo : EIATTR_SW_WAR
	.align		4
.L_111:
        /*007c*/ 	.byte	0x04, 0x36
        /*007e*/ 	.short	(.L_113 - .L_112)
.L_112:
        /*0080*/ 	.word	0x00000008
.L_113:


//--------------------- .nv.info._Z9cudaHellov    --------------------------
	.section	.nv.info._Z9cudaHellov,"",@"SHT_CUDA_INFO"
	.sectionflags	@""
	.align	4


	//----- nvinfo : EIATTR_CUDA_API_VERSION
	.align		4
        /*0000*/ 	.byte	0x04, 0x37
        /*0002*/ 	.short	(.L_115 - .L_114)
.L_114:
        /*0004*/ 	.word	0x00000082


	//----- nvinfo : EIATTR_SPARSE_MMA_MASK
	.align		4
.L_115:
        /*0008*/ 	.byte	0x03, 0x50
        /*000a*/ 	.short	0x0000


	//----- nvinfo : EIATTR_MAXREG_COUNT
	.align		4
        /*000c*/ 	.byte	0x03, 0x1b
        /*000e*/ 	.short	0x00ff


	//----- nvinfo : EIATTR_EXTERNS
	.align		4
        /*0010*/ 	.byte	0x04, 0x0f
        /*0012*/ 	.short	(.L_117 - .L_116)


	//   ....[0]....
	.align		4
.L_116:
        /*0014*/ 	.word	index@(vprintf)


	//----- nvinfo : EIATTR_MERCURY_ISA_VERSION
	.align		4
.L_117:
        /*0018*/ 	.byte	0x03, 0x5f
        /*001a*/ 	.short	0x0101


	//----- nvinfo : EIATTR_VRC_CTA_INIT_COUNT
	.align		4
        /*001c*/ 	.byte	0x02, 0x4a
	.zero		1
	.zero		1


	//----- nvinfo : EIATTR_SYSCALL_OFFSETS
	.align		4
        /*0020*/ 	.byte	0x04, 0x46
        /*0022*/ 	.short	(.L_119 - .L_118)


	//   ....[0]....
.L_118:
        /*0024*/ 	.word	0x00000080


	//----- nvinfo : EIATTR_EXIT_INSTR_OFFSETS
	.align		4
.L_119:
        /*0028*/ 	.byte	0x04, 0x1c
        /*002a*/ 	.short	(.L_121 - .L_120)


	//   ....[0]....
.L_120:
        /*002c*/ 	.word	0x00000090


	//----- nvinfo : EIATTR_SW_WAR
	.align		4
.L_121:
        /*0030*/ 	.byte	0x04, 0x36
        /*0032*/ 	.short	(.L_123 - .L_122)
.L_122:
        /*0034*/ 	.word	0x00000008
.L_123:


//--------------------- .nv.callgraph             --------------------------
	.section	.nv.callgraph,"",@"SHT_CUDA_CALLGRAPH"
	.align	4
	.sectionentsize	8
	.align		4
        /*0000*/ 	.word	0x00000000
	.align		4
        /*0004*/ 	.word	0xffffffff
	.align		4
        /*0008*/ 	.word	index@(_Z9cudaHellov)
	.align		4
        /*000c*/ 	.word	index@(vprintf)
	.align		4
        /*0010*/ 	.word	0x00000000
	.align		4
        /*0014*/ 	.word	0xfffffffe
	.align		4
        /*0018*/ 	.word	0x00000000
	.align		4
        /*001c*/ 	.word	0xfffffffd
	.align		4
        /*0020*/ 	.word	0x00000000
	.align		4
        /*0024*/ 	.word	0xfffffffc


//--------------------- .nv.constant4             --------------------------
	.section	.nv.constant4,"a",@progbits
	.align	8
	.align		8
.nv.constant4:
        /*0000*/ 	.dword	precalc_xorwow_matrix
	.align		8
        /*0008*/ 	.dword	precalc_xorwow_offset_matrix
	.align		8
        /*0010*/ 	.dword	mrg32k3aM1
	.align		8
        /*0018*/ 	.dword	mrg32k3aM2
	.align		8
        /*0020*/ 	.dword	mrg32k3aM1SubSeq
	.align		8
        /*0028*/ 	.dword	mrg32k3aM2SubSeq
	.align		8
        /*0030*/ 	.dword	mrg32k3aM1Seq
	.align		8
        /*0038*/ 	.dword	mrg32k3aM2Seq
	.align		8
        /*0040*/ 	.dword	$str
	.align		8
        /*0048*/ 	.dword	vprintf


//--------------------- .nv.constant3             --------------------------
	.section	.nv.constant3,"a",@progbits
	.align	8
.nv.constant3:
	.type		__cr_lgamma_table,@object
	.size		__cr_lgamma_table,(.L_8 - __cr_lgamma_table)
__cr_lgamma_table:
        /*0000*/ 	.byte	0x00, 0x00, 0x00, 0x00, 0x00, 0x00, 0x00, 0x00, 0x00, 0x00, 0x00, 0x00, 0x00, 0x00, 0x00, 0x00
        /*0010*/ 	.byte	0xef, 0x39, 0xfa, 0xfe, 0x42, 0x2e, 0xe6, 0x3f, 0x02, 0x20, 0x2a, 0xfa, 0x0b, 0xab, 0xfc, 0x3f
        /*0020*/ 	.byte	0xf9, 0x2c, 0x92, 0x7c, 0xa7, 0x6c, 0x09, 0x40, 0xc9, 0x79, 0x44, 0x3c, 0x64, 0x26, 0x13, 0x40
        /*0030*/ 	.byte	0xca, 0x01, 0xcf, 0x3a, 0x27, 0x51, 0x1a, 0x40, 0x30, 0xcc, 0x2d, 0xf3, 0xe1, 0x0c, 0x21, 0x40
        /*0040*/ 	.byte	0x0d, 0xb7, 0xfc, 0x82, 0x8e, 0x35, 0x25, 0x40
.L_8:


//--------------------- .text._Z12sgemm_kerneliiiffPfS_S_ --------------------------
	.section	.text._Z12sgemm_kerneliiiffPfS_S_,"ax",@progbits
	.align	128
        .global         _Z12sgemm_kerneliiiffPfS_S_
        .type           _Z12sgemm_kerneliiiffPfS_S_,@function
        .size           _Z12sgemm_kerneliiiffPfS_S_,(.L_x_25 - _Z12sgemm_kerneliiiffPfS_S_)
        .other          _Z12sgemm_kerneliiiffPfS_S_,@"STO_CUDA_ENTRY STV_DEFAULT"
_Z12sgemm_kerneliiiffPfS_S_:
.text._Z12sgemm_kerneliiiffPfS_S_:
[----:B------:R-:W-:Y:S01]  /*0000*/  LDC R1, c[0x0][0x37c] ;  /* 0x0000df00ff017b82 */ /* 0x000fe20000000800 */
[----:B------:R-:W0:Y:S01]  /*0010*/  S2R R24, SR_CTAID.Y ;  /* 0x0000000000187919 */ /* 0x000e220000002600 */
[----:B------:R-:W1:Y:S01]  /*0020*/  LDCU UR13, c[0x0][0x388] ;  /* 0x00007100ff0d77ac */ /* 0x000e620008000800 */
[----:B------:R-:W-:Y:S01]  /*0030*/  HFMA2 R27, -RZ, RZ, 0, 0 ;  /* 0x00000000ff1b7431 */ /* 0x000fe200000001ff */
[----:B------:R-:W0:Y:S01]  /*0040*/  S2R R5, SR_TID.Y ;  /* 0x0000000000057919 */ /* 0x000e220000002200 */
[----:B------:R-:W2:Y:S01]  /*0050*/  LDCU.64 UR14, c[0x0][0x358] ;  /* 0x00006b00ff0e77ac */ /* 0x000ea20008000a00 */
[----:B------:R-:W3:Y:S01]  /*0060*/  S2R R25, SR_CTAID.X ;  /* 0x0000000000197919 */ /* 0x000ee20000002500 */
[----:B------:R-:W3:Y:S01]  /*0070*/  S2R R23, SR_TID.X ;  /* 0x0000000000177919 */ /* 0x000ee20000002100 */
[----:B-1----:R-:W-:Y:S01]  /*0080*/  UISETP.GE.AND UP0, UPT, UR13, 0x1, UPT ;  /* 0x000000010d00788c */ /* 0x002fe2000bf06270 */
[----:B0-----:R-:W-:Y:S02]  /*0090*/  LEA R24, R24, R5, 0x5 ;  /* 0x0000000518187211 */ /* 0x001fe400078e28ff */
[----:B---3--:R-:W-:-:S06]  /*00a0*/  LEA R25, R25, R23, 0x5 ;  /* 0x0000001719197211 */ /* 0x008fcc00078e28ff */
[----:B--2---:R-:W-:Y:S05]  /*00b0*/  BRA.U !UP0, `(.L_x_0) ;  /* 0x0000000d08007547 */ /* 0x004fea000b800000 */
[----:B------:R-:W0:Y:S01]  /*00c0*/  S2UR UR8, SR_CgaCtaId ;  /* 0x00000000000879c3 */ /* 0x000e220000008800 */
[----:B------:R-:W-:Y:S02]  /*00d0*/  UIADD3 UR9, UPT, UPT, UR13, 0x1f, URZ ;  /* 0x0000001f0d097890 */ /* 0x000fe4000fffe0ff */
[----:B------:R-:W-:Y:S01]  /*00e0*/  IMAD R21, R24, UR13, RZ ;  /* 0x0000000d18157c24 */ /* 0x000fe2000f8e02ff */
[----:B------:R-:W1:Y:S01]  /*00f0*/  LDCU UR16, c[0x0][0x384] ;  /* 0x00007080ff1077ac */ /* 0x000e620008000800 */
[----:B------:R-:W-:Y:S01]  /*0100*/  MOV R27, RZ ;  /* 0x000000ff001b7202 */ /* 0x000fe20000000f00 */
[----:B------:R-:W-:Y:S01]  /*0110*/  UMOV UR5, 0x400 ;  /* 0x0000040000057882 */ /* 0x000fe20000000000 */
[----:B------:R-:W-:Y:S02]  /*0120*/  USHF.R.S32.HI UR4, URZ, 0x1f, UR9 ;  /* 0x0000001fff047899 */ /* 0x000fe40008011409 */
[----:B------:R-:W-:Y:S02]  /*0130*/  ULOP3.LUT UR7, UR13, 0xf, URZ, 0xc0, !UPT ;  /* 0x0000000f0d077892 */ /* 0x000fe4000f8ec0ff */
[----:B------:R-:W-:-:S02]  /*0140*/  ULEA.HI UR4, UR4, UR9, URZ, 0x5 ;  /* 0x0000000904047291 */ /* 0x000fc4000f8f28ff */
[----:B------:R-:W-:Y:S02]  /*0150*/  UIADD3 UR6, UPT, UPT, UR13, 0x20, URZ ;  /* 0x000000200d067890 */ /* 0x000fe4000fffe0ff */
[----:B------:R-:W-:Y:S02]  /*0160*/  USHF.R.S32.HI UR4, URZ, 0x5, UR4 ;  /* 0x00000005ff047899 */ /* 0x000fe40008011404 */
[----:B------:R-:W-:Y:S02]  /*0170*/  UIADD3 UR7, UPT, UPT, UR7, -0x1, URZ ;  /* 0xffffffff07077890 */ /* 0x000fe4000fffe0ff */
[----:B------:R-:W-:Y:S01]  /*0180*/  UISETP.LT.AND UP1, UPT, UR4, 0x1, UPT ;  /* 0x000000010400788c */ /* 0x000fe2000bf21270 */
[----:B-1----:R-:W-:Y:S01]  /*0190*/  IMAD R20, R5, UR16, RZ ;  /* 0x0000001005147c24 */ /* 0x002fe2000f8e02ff */
[----:B------:R-:W-:Y:S02]  /*01a0*/  UISETP.GE.U32.AND UP0, UPT, UR7, 0x7, UPT ;  /* 0x000000070700788c */ /* 0x000fe4000bf06070 */
[----:B0-----:R-:W-:-:S02]  /*01b0*/  ULEA UR10, UR8, UR5, 0x18 ;  /* 0x00000005080a7291 */ /* 0x001fc4000f8ec0ff */
[----:B------:R-:W-:Y:S02]  /*01c0*/  UIADD3 UR5, UPT, UPT, UR5, 0x1000, URZ ;  /* 0x0000100005057890 */ /* 0x000fe4000fffe0ff */
[----:B------:R-:W-:Y:S02]  /*01d0*/  USEL UR7, UR4, 0x1, !UP1 ;  /* 0x0000000104077887 */ /* 0x000fe4000c800000 */
[----:B------:R-:W-:Y:S01]  /*01e0*/  ULEA UR5, UR8, UR5, 0x18 ;  /* 0x0000000508057291 */ /* 0x000fe2000f8ec0ff */
[----:B------:R-:W-:Y:S01]  /*01f0*/  LEA R22, R5, UR10, 0x7 ;  /* 0x0000000a05167c11 */ /* 0x000fe2000f8e38ff */
[----:B------:R-:W-:Y:S02]  /*0200*/  ULOP3.LUT UR11, UR13, 0x7, URZ, 0xc0, !UPT ;  /* 0x000000070d0b7892 */ /* 0x000fe4000f8ec0ff */
[----:B------:R-:W-:Y:S01]  /*0210*/  ULOP3.LUT UR12, UR13, 0x3, URZ, 0xc0, !UPT ;  /* 0x000000030d0c7892 */ /* 0x000fe2000f8ec0ff */
[C---:B------:R-:W-:Y:S01]  /*0220*/  LEA R3, R23.reuse, R22, 0x2 ;  /* 0x0000001617037211 */ /* 0x040fe200078e10ff */
[----:B------:R-:W-:Y:S01]  /*0230*/  UMOV UR4, URZ ;  /* 0x000000ff00047c82 */ /* 0x000fe20008000000 */
[----:B------:R-:W-:Y:S01]  /*0240*/  LEA R2, R23, UR5, 0x7 ;  /* 0x0000000517027c11 */ /* 0x000fe2000f8e38ff */
[----:B------:R-:W-:-:S03]  /*0250*/  UMOV UR5, UR6 ;  /* 0x0000000600057c82 */ /* 0x000fc60008000000 */
[----:B------:R-:W-:-:S07]  /*0260*/  LEA R0, R5, R2, 0x2 ;  /* 0x0000000205007211 */ /* 0x000fce00078e10ff */
.L_x_7:
[----:B------:R-:W0:Y:S01]  /*0270*/  LDCU UR10, c[0x0][0x388] ;  /* 0x00007100ff0a77ac */ /* 0x000e220008000800 */
[----:B------:R-:W-:Y:S01]  /*0280*/  BAR.SYNC.DEFER_BLOCKING 0x0 ;  /* 0x0000000000007b1d */ /* 0x000fe20000010000 */
[----:B------:R-:W-:Y:S01]  /*0290*/  IADD3 R7, P2, PT, R21, R23, RZ ;  /* 0x0000001715077210 */ /* 0x000fe20007f5e0ff */
[----:B------:R-:W-:-:S03]  /*02a0*/  USHF.L.U32 UR8, UR4, 0x5, URZ ;  /* 0x0000000504087899 */ /* 0x000fc600080006ff */
[----:B------:R-:W-:Y:S01]  /*02b0*/  IADD3.X R10, PT, PT, RZ, RZ, RZ, P2, !PT ;  /* 0x000000ffff0a7210 */ /* 0x000fe200017fe4ff */
[----:B------:R-:W1:Y:S02]  /*02c0*/  LDCU.64 UR16, c[0x0][0x398] ;  /* 0x00007300ff1077ac */ /* 0x000e640008000a00 */
[----:B------:R-:W-:-:S04]  /*02d0*/  IADD3 R4, PT, PT, R20, UR8, RZ ;  /* 0x0000000814047c10 */ /* 0x000fc8000fffe0ff */
[----:B0-----:R-:W-:Y:S02]  /*02e0*/  ISETP.GE.AND P0, PT, R4, UR10, PT ;  /* 0x0000000a04007c0c */ /* 0x001fe4000bf06270 */
[----:B-1----:R-:W-:-:S04]  /*02f0*/  LEA R6, P2, R7, UR16, 0x2 ;  /* 0x0000001007067c11 */ /* 0x002fc8000f8410ff */
[----:B------:R-:W-:-:S07]  /*0300*/  LEA.HI.X R7, R7, UR17, R10, 0x2, P2 ;  /* 0x0000001107077c11 */ /* 0x000fce00090f140a */
[----:B------:R-:W0:Y:S01]  /*0310*/  @!P0 LDC.64 R4, c[0x0][0x3a0] ;  /* 0x0000e800ff048b82 */ /* 0x000e220000000a00 */
[----:B------:R-:W-:Y:S01]  /*0320*/  @!P0 IADD3 R8, P1, PT, R25, R20, RZ ;  /* 0x0000001419088210 */ /* 0x000fe20007f3e0ff */
[----:B------:R-:W2:Y:S03]  /*0330*/  LDG.E R6, desc[UR14][R6.64] ;  /* 0x0000000e06067981 */ /* 0x000ea6000c1e1900 */
[----:B------:R-:W-:Y:S02]  /*0340*/  @!P0 LEA.HI.X.SX32 R9, R20, RZ, 0x1, P1 ;  /* 0x000000ff14098211 */ /* 0x000fe400008f0eff */
[----:B0-----:R-:W-:-:S04]  /*0350*/  @!P0 LEA R4, P1, R8, R4, 0x2 ;  /* 0x0000000408048211 */ /* 0x001fc800078210ff */
[----:B------:R-:W-:-:S06]  /*0360*/  @!P0 LEA.HI.X R5, R8, R5, R9, 0x2, P1 ;  /* 0x0000000508058211 */ /* 0x000fcc00008f1409 */
[----:B------:R-:W3:Y:S01]  /*0370*/  @!P0 LDG.E R5, desc[UR14][R4.64] ;  /* 0x0000000e04058981 */ /* 0x000ee2000c1e1900 */
[----:B------:R-:W-:Y:S02]  /*0380*/  UISETP.GT.AND UP2, UPT, UR8, UR10, UPT ;  /* 0x0000000a0800728c */ /* 0x000fe4000bf44270 */
[----:B------:R-:W-:-:S04]  /*0390*/  UIADD3 UR4, UPT, UPT, UR4, 0x1, URZ ;  /* 0x0000000104047890 */ /* 0x000fc8000fffe0ff */
[----:B------:R-:W-:Y:S01]  /*03a0*/  UISETP.NE.AND UP1, UPT, UR4, UR7, UPT ;  /* 0x000000070400728c */ /* 0x000fe2000bf25270 */
[----:B--2---:R0:W-:Y:S04]  /*03b0*/  STS [R3], R6 ;  /* 0x0000000603007388 */ /* 0x0041e80000000800 */
[----:B---3--:R0:W-:Y:S01]  /*03c0*/  @!P0 STS [R0], R5 ;  /* 0x0000000500008388 */ /* 0x0081e20000000800 */
[----:B------:R-:W-:Y:S06]  /*03d0*/  BAR.SYNC.DEFER_BLOCKING 0x0 ;  /* 0x0000000000007b1d */ /* 0x000fec0000010000 */
[----:B------:R-:W-:Y:S05]  /*03e0*/  BRA.U UP2, `(.L_x_1) ;  /* 0x0000000102c47547 */ /* 0x000fea000b800000 */
[----:B------:R-:W-:Y:S04]  /*03f0*/  LDS.128 R12, [R22] ;  /* 0x00000000160c7984 */ /* 0x000fe80000000c00 */
[----:B------:R-:W1:Y:S04]  /*0400*/  LDS.128 R16, [R2] ;  /* 0x0000000002107984 */ /* 0x000e680000000c00 */
[----:B0-----:R-:W-:Y:S04]  /*0410*/  LDS.128 R4, [R22+0x10] ;  /* 0x0000100016047984 */ /* 0x001fe80000000c00 */
[----:B------:R-:W0:Y:S01]  /*0420*/  LDS.128 R8, [R2+0x10] ;  /* 0x0000100002087984 */ /* 0x000e220000000c00 */
[----:B-1----:R-:W-:-:S04]  /*0430*/  FFMA R12, R12, R16, R27 ;  /* 0x000000100c0c7223 */ /* 0x002fc8000000001b */
[----:B------:R-:W-:-:S04]  /*0440*/  FFMA R13, R13, R17, R12 ;  /* 0x000000110d0d7223 */ /* 0x000fc8000000000c */
[----:B------:R-:W-:-:S04]  /*0450*/  FFMA R14, R14, R18, R13 ;  /* 0x000000120e0e7223 */ /* 0x000fc8000000000d */
[----:B------:R-:W-:Y:S02]  /*0460*/  FFMA R15, R15, R19, R14 ;  /* 0x000000130f0f7223 */ /* 0x000fe4000000000e */
[----:B------:R-:W-:Y:S02]  /*0470*/  LDS.128 R16, [R22+0x20] ;  /* 0x0000200016107984 */ /* 0x000fe40000000c00 */
[----:B0-----:R-:W-:Y:S02]  /*0480*/  FFMA R4, R4, R8, R15 ;  /* 0x0000000804047223 */ /* 0x001fe4000000000f */
[----:B------:R-:W0:Y:S02]  /*0490*/  LDS.128 R12, [R2+0x20] ;  /* 0x00002000020c7984 */ /* 0x000e240000000c00 */
[----:B------:R-:W-:-:S04]  /*04a0*/  FFMA R5, R5, R9, R4 ;  /* 0x0000000905057223 */ /* 0x000fc80000000004 */
[----:B------:R-:W-:-:S04]  /*04b0*/  FFMA R6, R6, R10, R5 ;  /* 0x0000000a06067223 */ /* 0x000fc80000000005 */
[----:B------:R-:W-:Y:S02]  /*04c0*/  FFMA R27, R7, R11, R6 ;  /* 0x0000000b071b7223 */ /* 0x000fe40000000006 */
[----:B------:R-:W-:Y:S04]  /*04d0*/  LDS.128 R4, [R22+0x30] ;  /* 0x0000300016047984 */ /* 0x000fe80000000c00 */
[----:B------:R-:W1:Y:S01]  /*04e0*/  LDS.128 R8, [R2+0x30] ;  /* 0x0000300002087984 */ /* 0x000e620000000c00 */
[----:B0-----:R-:W-:-:S04]  /*04f0*/  FFMA R12, R16, R12, R27 ;  /* 0x0000000c100c7223 */ /* 0x001fc8000000001b */
[----:B------:R-:W-:-:S04]  /*0500*/  FFMA R13, R17, R13, R12 ;  /* 0x0000000d110d7223 */ /* 0x000fc8000000000c */
[----:B------:R-:W-:-:S04]  /*0510*/  FFMA R14, R18, R14, R13 ;  /* 0x0000000e120e7223 */ /* 0x000fc8000000000d */
[----:B------:R-:W-:Y:S02]  /*0520*/  FFMA R19, R19, R15, R14 ;  /* 0x0000000f13137223 */ /* 0x000fe4000000000e */
[----:B------:R-:W-:Y:S02]  /*0530*/  LDS.128 R12, [R22+0x40] ;  /* 0x00004000160c7984 */ /* 0x000fe40000000c00 */
[----:B-1----:R-:W-:Y:S02]  /*0540*/  FFMA R4, R4, R8, R19 ;  /* 0x0000000804047223 */ /* 0x002fe40000000013 */
        /* <DEDUP_REMOVED lines=21> */
[----:B------:R-:W-:-:S04]  /*06a0*/  FFMA R15, R15, R19, R14 ;  /* 0x000000130f0f7223 */ /* 0x000fc8000000000e */
[----:B-1----:R-:W-:-:S04]  /*06b0*/  FFMA R4, R4, R8, R15 ;  /* 0x0000000804047223 */ /* 0x002fc8000000000f */
[----:B------:R-:W-:-:S04]  /*06c0*/  FFMA R5, R5, R9, R4 ;  /* 0x0000000905057223 */ /* 0x000fc80000000004 */
[----:B------:R-:W-:-:S04]  /*06d0*/  FFMA R6, R6, R10, R5 ;  /* 0x0000000a06067223 */ /* 0x000fc80000000005 */
[----:B------:R-:W-:Y:S01]  /*06e0*/  FFMA R27, R7, R11, R6 ;  /* 0x0000000b071b7223 */ /* 0x000fe20000000006 */
[----:B------:R-:W-:Y:S06]  /*06f0*/  BRA `(.L_x_2) ;  /* 0x00000004005c7947 */ /* 0x000fec0003800000 */
.L_x_1:
[----:B------:R-:W-:-:S04]  /*0700*/  UIADD3 UR10, UPT, UPT, UR6, -UR8, URZ ;  /* 0x80000008060a7290 */ /* 0x000fc8000fffe0ff */
[----:B------:R-:W-:-:S09]  /*0710*/  UISETP.GE.AND UP2, UPT, UR10, 0x1, UPT ;  /* 0x000000010a00788c */ /* 0x000fd2000bf46270 */
[----:B------:R-:W-:Y:S05]  /*0720*/  BRA.U !UP2, `(.L_x_2) ;  /* 0x000000050a507547 */ /* 0x000fea000b800000 */
[----:B------:R-:W-:Y:S01]  /*0730*/  UIADD3 UR8, UPT, UPT, UR9, -UR8, URZ ;  /* 0x8000000809087290 */ /* 0x000fe2000fffe0ff */
[----:B------:R-:W-:-:S03]  /*0740*/  MOV R29, RZ ;  /* 0x000000ff001d7202 */ /* 0x000fc60000000f00 */
[----:B------:R-:W-:-:S09]  /*0750*/  UISETP.GE.U32.AND UP2, UPT, UR8, 0xf, UPT ;  /* 0x0000000f0800788c */ /* 0x000fd2000bf46070 */
[----:B------:R-:W-:Y:S05]  /*0760*/  BRA.U !UP2, `(.L_x_3) ;  /* 0x000000010a8c7547 */ /* 0x000fea000b800000 */
[----:B------:R-:W-:Y:S01]  /*0770*/  ULOP3.LUT UR8, UR5, 0xfffffff0, URZ, 0xc0, !UPT ;  /* 0xfffffff005087892 */ /* 0x000fe2000f8ec0ff */
[----:B------:R-:W-:Y:S02]  /*0780*/  IADD3 R26, PT, PT, R22, 0x20, RZ ;  /* 0x00000020161a7810 */ /* 0x000fe40007ffe0ff */
[----:B------:R-:W-:Y:S01]  /*0790*/  IADD3 R28, PT, PT, R2, 0x20, RZ ;  /* 0x00000020021c7810 */ /* 0x000fe20007ffe0ff */
[----:B------:R-:W-:-:S12]  /*07a0*/  UIADD3 UR8, UPT, UPT, -UR8, URZ, URZ ;  /* 0x000000ff08087290 */ /* 0x000fd8000fffe1ff */
.L_x_4:
[----:B------:R-:W-:Y:S01]  /*07b0*/  LDS.128 R12, [R26+-0x20] ;  /* 0xffffe0001a0c7984 */ /* 0x000fe20000000c00 */
[----:B------:R-:W-:-:S03]  /*07c0*/  UIADD3 UR8, UPT, UPT, UR8, 0x10, URZ ;  /* 0x0000001008087890 */ /* 0x000fc6000fffe0ff */
[----:B------:R-:W1:Y:S01]  /*07d0*/  LDS.128 R16, [R28+-0x20] ;  /* 0xffffe0001c107984 */ /* 0x000e620000000c00 */
[----:B------:R-:W-:-:S03]  /*07e0*/  UISETP.NE.AND UP2, UPT, UR8, URZ, UPT ;  /* 0x000000ff0800728c */ /* 0x000fc6000bf45270 */
[----:B------:R-:W-:Y:S04]  /*07f0*/  LDS.128 R8, [R26+-0x10] ;  /* 0xfffff0001a087984 */ /* 0x000fe80000000c00 */
[----:B0-----:R-:W0:Y:S01]  /*0800*/  LDS.128 R4, [R28+-0x10] ;  /* 0xfffff0001c047984 */ /* 0x001e220000000c00 */
[----:B-1----:R-:W-:-:S04]  /*0810*/  FFMA R12, R12, R16, R27 ;  /* 0x000000100c0c7223 */ /* 0x002fc8000000001b */
[----:B------:R-:W-:-:S04]  /*0820*/  FFMA R13, R13, R17, R12 ;  /* 0x000000110d0d7223 */ /* 0x000fc8000000000c */
[----:B------:R-:W-:-:S04]  /*0830*/  FFMA R14, R14, R18, R13 ;  /* 0x000000120e0e7223 */ /* 0x000fc8000000000d */
[----:B------:R-:W-:Y:S02]  /*0840*/  FFMA R19, R15, R19, R14 ;  /* 0x000000130f137223 */ /* 0x000fe4000000000e */
[----:B------:R-:W-:Y:S02]  /*0850*/  LDS.128 R12, [R26] ;  /* 0x000000001a0c7984 */ /* 0x000fe40000000c00 */
[----:B0-----:R-:W-:Y:S02]  /*0860*/  FFMA R4, R8, R4, R19 ;  /* 0x0000000408047223 */ /* 0x001fe40000000013 */
[----:B------:R-:W0:Y:S02]  /*0870*/  LDS.128 R16, [R28] ;  /* 0x000000001c107984 */ /* 0x000e240000000c00 */
[----:B------:R-:W-:-:S04]  /*0880*/  FFMA R5, R9, R5, R4 ;  /* 0x0000000509057223 */ /* 0x000fc80000000004 */
[----:B------:R-:W-:-:S04]  /*0890*/  FFMA R6, R10, R6, R5 ;  /* 0x000000060a067223 */ /* 0x000fc80000000005 */
[----:B------:R-:W-:Y:S02]  /*08a0*/  FFMA R11, R11, R7, R6 ;  /* 0x000000070b0b7223 */ /* 0x000fe40000000006 */
[----:B------:R1:W-:Y:S02]  /*08b0*/  LDS.128 R4, [R26+0x10] ;  /* 0x000010001a047984 */ /* 0x0003e40000000c00 */
[----:B-1----:R-:W-:Y:S01]  /*08c0*/  IADD3 R26, PT, PT, R26, 0x40, RZ ;  /* 0x000000401a1a7810 */ /* 0x002fe20007ffe0ff */
[----:B0-----:R-:W-:Y:S02]  /*08d0*/  FFMA R12, R12, R16, R11 ;  /* 0x000000100c0c7223 */ /* 0x001fe4000000000b */
[----:B------:R0:W1:Y:S02]  /*08e0*/  LDS.128 R8, [R28+0x10] ;  /* 0x000010001c087984 */ /* 0x0000640000000c00 */
[----:B------:R-:W-:-:S04]  /*08f0*/  FFMA R13, R13, R17, R12 ;  /* 0x000000110d0d7223 */ /* 0x000fc8000000000c */
[----:B------:R-:W-:Y:S01]  /*0900*/  FFMA R14, R14, R18, R13 ;  /* 0x000000120e0e7223 */ /* 0x000fe2000000000d */
[----:B0-----:R-:W-:-:S03]  /*0910*/  IADD3 R28, PT, PT, R28, 0x40, RZ ;  /* 0x000000401c1c7810 */ /* 0x001fc60007ffe0ff */
[----:B------:R-:W-:-:S04]  /*0920*/  FFMA R15, R15, R19, R14 ;  /* 0x000000130f0f7223 */ /* 0x000fc8000000000e */
[----:B-1----:R-:W-:-:S04]  /*0930*/  FFMA R4, R4, R8, R15 ;  /* 0x0000000804047223 */ /* 0x002fc8000000000f */
[----:B------:R-:W-:-:S04]  /*0940*/  FFMA R5, R5, R9, R4 ;  /* 0x0000000905057223 */ /* 0x000fc80000000004 */
[----:B------:R-:W-:-:S04]  /*0950*/  FFMA R6, R6, R10, R5 ;  /* 0x0000000a06067223 */ /* 0x000fc80000000005 */
[----:B------:R-:W-:Y:S01]  /*0960*/  FFMA R27, R7, R11, R6 ;  /* 0x0000000b071b7223 */ /* 0x000fe20000000006 */
[----:B------:R-:W-:Y:S06]  /*0970*/  BRA.U UP2, `(.L_x_4) ;  /* 0xfffffffd028c7547 */ /* 0x000fec000b83ffff */
[----:B------:R-:W-:-:S06]  /*0980*/  ULOP3.LUT UR8, UR5, 0xfffffff0, URZ, 0xc0, !UPT ;  /* 0xfffffff005087892 */ /* 0x000fcc000f8ec0ff */
[----:B------:R-:W-:-:S07]  /*0990*/  MOV R29, UR8 ;  /* 0x00000008001d7c02 */ /* 0x000fce0008000f00 */
.L_x_3:
[----:B------:R-:W-:-:S09]  /*09a0*/  ULOP3.LUT UP2, URZ, UR5, 0xf, URZ, 0xc0, !UPT ;  /* 0x0000000f05ff7892 */ /* 0x000fd2000f84c0ff */
[----:B------:R-:W-:Y:S05]  /*09b0*/  BRA.U !UP2, `(.L_x_2) ;  /* 0x000000010aac7547 */ /* 0x000fea000b800000 */
[----:B------:R-:W-:Y:S01]  /*09c0*/  UISETP.NE.AND UP2, UPT, UR11, URZ, UPT ;  /* 0x000000ff0b00728c */ /* 0x000fe2000bf45270 */
[----:B------:R-:W-:Y:S10]  /*09d0*/  BRA.U !UP0, `(.L_x_5) ;  /* 0x00000001083c7547 */ /* 0x000ff4000b800000 */
[C---:B------:R-:W-:Y:S02]  /*09e0*/  LEA R26, R29.reuse, R22, 0x2 ;  /* 0x000000161d1a7211 */ /* 0x040fe400078e10ff */
[C---:B------:R-:W-:Y:S02]  /*09f0*/  LEA R28, R29.reuse, R2, 0x2 ;  /* 0x000000021d1c7211 */ /* 0x040fe400078e10ff */
[----:B------:R-:W-:Y:S01]  /*0a00*/  IADD3 R29, PT, PT, R29, 0x8, RZ ;  /* 0x000000081d1d7810 */ /* 0x000fe20007ffe0ff */
[----:B0-----:R-:W-:Y:S04]  /*0a10*/  LDS.128 R4, [R26] ;  /* 0x000000001a047984 */ /* 0x001fe80000000c00 */
[----:B------:R-:W0:Y:S04]  /*0a20*/  LDS.128 R8, [R28] ;  /* 0x000000001c087984 */ /* 0x000e280000000c00 */
        /* <DEDUP_REMOVED lines=9> */
[----:B------:R-:W-:-:S07]  /*0ac0*/  FFMA R27, R15, R19, R14 ;  /* 0x000000130f1b7223 */ /* 0x000fce000000000e */
.L_x_5:
[----:B------:R-:W-:Y:S05]  /*0ad0*/  BRA.U !UP2, `(.L_x_2) ;  /* 0x000000010a647547 */ /* 0x000fea000b800000 */
[----:B------:R-:W-:Y:S02]  /*0ae0*/  UIADD3 UR8, UPT, UPT, UR11, -0x1, URZ ;  /* 0xffffffff0b087890 */ /* 0x000fe4000fffe0ff */
[----:B------:R-:W-:Y:S02]  /*0af0*/  UISETP.NE.AND UP3, UPT, UR12, URZ, UPT ;  /* 0x000000ff0c00728c */ /* 0x000fe4000bf65270 */
[----:B------:R-:W-:-:S09]  /*0b00*/  UISETP.GE.U32.AND UP2, UPT, UR8, 0x3, UPT ;  /* 0x000000030800788c */ /* 0x000fd2000bf46070 */
[----:B------:R-:W-:Y:S05]  /*0b10*/  BRA.U !UP2, `(.L_x_6) ;  /* 0x000000010a247547 */ /* 0x000fea000b800000 */
[C---:B------:R-:W-:Y:S02]  /*0b20*/  LEA R4, R29.reuse, R22, 0x2 ;  /* 0x000000161d047211 */ /* 0x040fe400078e10ff */
[C---:B------:R-:W-:Y:S02]  /*0b30*/  LEA R8, R29.reuse, R2, 0x2 ;  /* 0x000000021d087211 */ /* 0x040fe400078e10ff */
[----:B------:R-:W-:Y:S02]  /*0b40*/  IADD3 R29, PT, PT, R29, 0x4, RZ ;  /* 0x000000041d1d7810 */ /* 0x000fe40007ffe0ff */
[----:B0-----:R-:W-:Y:S04]  /*0b50*/  LDS.128 R4, [R4] ;  /* 0x0000000004047984 */ /* 0x001fe80000000c00 */
[----:B------:R-:W0:Y:S02]  /*0b60*/  LDS.128 R8, [R8] ;  /* 0x0000000008087984 */ /* 0x000e240000000c00 */
[----:B0-----:R-:W-:-:S04]  /*0b70*/  FFMA R12, R4, R8, R27 ;  /* 0x00000008040c7223 */ /* 0x001fc8000000001b */
[----:B------:R-:W-:-:S04]  /*0b80*/  FFMA R5, R5, R9, R12 ;  /* 0x0000000905057223 */ /* 0x000fc8000000000c */
[----:B------:R-:W-:-:S04]  /*0b90*/  FFMA R6, R6, R10, R5 ;  /* 0x0000000a06067223 */ /* 0x000fc80000000005 */
[----:B------:R-:W-:-:S07]  /*0ba0*/  FFMA R27, R7, R11, R6 ;  /* 0x0000000b071b7223 */ /* 0x000fce0000000006 */
.L_x_6:
[----:B------:R-:W-:Y:S05]  /*0bb0*/  BRA.U !UP3, `(.L_x_2) ;  /* 0x000000010b2c7547 */ /* 0x000fea000b800000 */
[C---:B------:R-:W-:Y:S01]  /*0bc0*/  LEA R4, R29.reuse, R22, 0x2 ;  /* 0x000000161d047211 */ /* 0x040fe200078e10ff */
[----:B------:R-:W-:Y:S01]  /*0bd0*/  UISETP.NE.AND UP2, UPT, UR12, 0x1, UPT ;  /* 0x000000010c00788c */ /* 0x000fe2000bf45270 */
[----:B------:R-:W-:-:S04]  /*0be0*/  LEA R8, R29, R2, 0x2 ;  /* 0x000000021d087211 */ /* 0x000fc800078e10ff */
[----:B0-----:R-:W-:Y:S04]  /*0bf0*/  LDS.128 R4, [R4] ;  /* 0x0000000004047984 */ /* 0x001fe80000000c00 */
[----:B------:R-:W0:Y:S02]  /*0c00*/  LDS.128 R8, [R8] ;  /* 0x0000000008087984 */ /* 0x000e240000000c00 */
[----:B0-----:R-:W-:Y:S01]  /*0c10*/  FFMA R27, R4, R8, R27 ;  /* 0x00000008041b7223 */ /* 0x001fe2000000001b */
[----:B------:R-:W-:Y:S06]  /*0c20*/  BRA.U !UP2, `(.L_x_2) ;  /* 0x000000010a107547 */ /* 0x000fec000b800000 */
[----:B------:R-:W-:Y:S01]  /*0c30*/  UISETP.NE.AND UP2, UPT, UR12, 0x2, UPT ;  /* 0x000000020c00788c */ /* 0x000fe2000bf45270 */
[----:B------:R-:W-:-:S05]  /*0c40*/  FFMA R27, R5, R9, R27 ;  /* 0x00000009051b7223 */ /* 0x000fca000000001b */
[----:B------:R-:W-:-:S13]  /*0c50*/  PLOP3.LUT P0, PT, PT, PT, UP2, 0x80, 0x8 ;  /* 0x000000000008781c */ /* 0x000fda0003f0f028 */
[----:B------:R-:W-:-:S07]  /*0c60*/  @P0 FFMA R27, R6, R10, R27 ;  /* 0x0000000a061b0223 */ /* 0x000fce000000001b */
.L_x_2:
[----:B0-----:R-:W0:Y:S01]  /*0c70*/  LDC R5, c[0x0][0x384] ;  /* 0x0000e100ff057b82 */ /* 0x001e220000000800 */
[----:B------:R-:W-:Y:S01]  /*0c80*/  IADD3 R23, PT, PT, R23, 0x20, RZ ;  /* 0x0000002017177810 */ /* 0x000fe20007ffe0ff */
[----:B------:R-:W-:Y:S01]  /*0c90*/  UIADD3 UR5, UPT, UPT, UR5, -0x20, URZ ;  /* 0xffffffe005057890 */ /* 0x000fe2000fffe0ff */
[----:B0-----:R-:W-:Y:S01]  /*0ca0*/  LEA R20, R5, R20, 0x5 ;  /* 0x0000001405147211 */ /* 0x001fe200078e28ff */
[----:B------:R-:W-:Y:S10]  /*0cb0*/  BRA.U UP1, `(.L_x_7) ;  /* 0xfffffff5016c7547 */ /* 0x000ff4000b83ffff */
.L_x_0:
[----:B------:R-:W0:Y:S01]  /*0cc0*/  LDCU.64 UR4, c[0x0][0x380] ;  /* 0x00007000ff0477ac */ /* 0x000e220008000a00 */
[----:B------:R-:W-:Y:S01]  /*0cd0*/  BAR.SYNC.DEFER_BLOCKING 0x0 ;  /* 0x0000000000007b1d */ /* 0x000fe20000010000 */
[----:B0-----:R-:W-:-:S04]  /*0ce0*/  ISETP.GE.U32.AND P0, PT, R25, UR5, PT ;  /* 0x0000000519007c0c */ /* 0x001fc8000bf06070 */
[----:B------:R-:W-:-:S13]  /*0cf0*/  ISETP.GE.U32.OR P0, PT, R24, UR4, P0 ;  /* 0x0000000418007c0c */ /* 0x000fda0008706470 */
[----:B------:R-:W-:Y:S05]  /*0d00*/  @P0 EXIT ;  /* 0x000000000000094d */ /* 0x000fea0003800000 */
[----:B------:R-:W0:Y:S01]  /*0d10*/  LDC.64 R2, c[0x0][0x3a8] ;  /* 0x0000ea00ff027b82 */ /* 0x000e220000000a00 */
[----:B------:R-:W-:Y:S01]  /*0d20*/  IMAD R25, R24, UR5, R25 ;  /* 0x0000000518197c24 */ /* 0x000fe2000f8e0219 */
[----:B------:R-:W1:Y:S01]  /*0d30*/  LDCU UR4, c[0x0][0x390] ;  /* 0x00007200ff0477ac */ /* 0x000e620008000800 */
[----:B------:R-:W2:Y:S02]  /*0d40*/  LDCU UR6, c[0x0][0x38c] ;  /* 0x00007180ff0677ac */ /* 0x000ea40008000800 */
[----:B0-----:R-:W-:-:S05]  /*0d50*/  IMAD.WIDE.U32 R2, R25, 0x4, R2 ;  /* 0x0000000419027825 */ /* 0x001fca00078e0002 */
[----:B------:R-:W1:Y:S02]  /*0d60*/  LDG.E R0, desc[UR14][R2.64] ;  /* 0x0000000e02007981 */ /* 0x000e64000c1e1900 */
[----:B-1----:R-:W-:-:S04]  /*0d70*/  FMUL R0, R0, UR4 ;  /* 0x0000000400007c20 */ /* 0x002fc80008400000 */
[----:B--2---:R-:W-:-:S05]  /*0d80*/  FFMA R27, R27, UR6, R0 ;  /* 0x000000061b1b7c23 */ /* 0x004fca0008000000 */
[----:B------:R-:W-:Y:S01]  /*0d90*/  STG.E desc[UR14][R2.64], R27 ;  /* 0x0000001b02007986 */ /* 0x000fe2000c10190e */
[----:B------:R-:W-:Y:S05]  /*0da0*/  EXIT ;  /* 0x000000000000794d */ /* 0x000fea0003800000 */
.L_x_8:
[----:B------:R-:W-:-:S00]  /*0db0*/  BRA `(.L_x_8) ;  /* 0xfffffffc00fc7947 */ /* 0x000fc0000383ffff */
[----:B------:R-:W-:-:S00]  /*0dc0*/  NOP ;  /* 0x0000000000007918 */ /* 0x000fc00000000000 */
        /* <DEDUP_REMOVED lines=11> */
.L_x_25:


//--------------------- .text._Z19checkEqualityKernelPfS_Pbi --------------------------
	.section	.text._Z19checkEqualityKernelPfS_Pbi,"ax",@progbits
	.align	128
        .global         _Z19checkEqualityKernelPfS_Pbi
        .type           _Z19checkEqualityKernelPfS_Pbi,@function
        .size           _Z19checkEqualityKernelPfS_Pbi,(.L_x_26 - _Z19checkEqualityKernelPfS_Pbi)
        .other          _Z19checkEqualityKernelPfS_Pbi,@"STO_CUDA_ENTRY STV_DEFAULT"
_Z19checkEqualityKernelPfS_Pbi:
.text._Z19checkEqualityKernelPfS_Pbi:
[----:B------:R-:W-:Y:S01]  /*0000*/  LDC R1, c[0x0][0x37c] ;  /* 0x0000df00ff017b82 */ /* 0x000fe20000000800 */
[----:B------:R-:W0:Y:S07]  /*0010*/  S2R R0, SR_TID.X ;  /* 0x0000000000007919 */ /* 0x000e2e0000002100 */
[----:B------:R-:W0:Y:S01]  /*0020*/  S2UR UR4, SR_CTAID.X ;  /* 0x00000000000479c3 */ /* 0x000e220000002500 */
[----:B------:R-:W1:Y:S07]  /*0030*/  LDCU UR5, c[0x0][0x398] ;  /* 0x00007300ff0577ac */ /* 0x000e6e0008000800 */
[----:B------:R-:W0:Y:S02]  /*0040*/  LDC R9, c[0x0][0x360] ;  /* 0x0000d800ff097b82 */ /* 0x000e240000000800 */
[----:B0-----:R-:W-:-:S05]  /*0050*/  IMAD R9, R9, UR4, R0 ;  /* 0x0000000409097c24 */ /* 0x001fca000f8e0200 */
[----:B-1----:R-:W-:-:S13]  /*0060*/  ISETP.GE.AND P0, PT, R9, UR5, PT ;  /* 0x0000000509007c0c */ /* 0x002fda000bf06270 */
[----:B------:R-:W-:Y:S05]  /*0070*/  @P0 EXIT ;  /* 0x000000000000094d */ /* 0x000fea0003800000 */
[----:B------:R-:W0:Y:S01]  /*0080*/  LDC.64 R2, c[0x0][0x380] ;  /* 0x0000e000ff027b82 */ /* 0x000e220000000a00 */
[----:B------:R-:W1:Y:S01]  /*0090*/  LDCU.64 UR4, c[0x0][0x358] ;  /* 0x00006b00ff0477ac */ /* 0x000e620008000a00 */
[----:B------:R-:W2:Y:S06]  /*00a0*/  LDCU.64 UR8, c[0x0][0x390] ;  /* 0x00007200ff0877ac */ /* 0x000eac0008000a00 */
[----:B------:R-:W3:Y:S01]  /*00b0*/  LDC.64 R4, c[0x0][0x388] ;  /* 0x0000e200ff047b82 */ /* 0x000ee20000000a00 */
[----:B0-----:R-:W-:-:S06]  /*00c0*/  IMAD.WIDE R2, R9, 0x4, R2 ;  /* 0x0000000409027825 */ /* 0x001fcc00078e0202 */
[----:B-1----:R-:W4:Y:S01]  /*00d0*/  LDG.E R2, desc[UR4][R2.64] ;  /* 0x0000000402027981 */ /* 0x002f22000c1e1900 */
[----:B---3--:R-:W-:-:S06]  /*00e0*/  IMAD.WIDE R4, R9, 0x4, R4 ;  /* 0x0000000409047825 */ /* 0x008fcc00078e0204 */
[----:B------:R-:W4:Y:S01]  /*00f0*/  LDG.E R5, desc[UR4][R4.64] ;  /* 0x0000000404057981 */ /* 0x000f22000c1e1900 */
[----:B------:R-:W-:Y:S01]  /*0100*/  UMOV UR6, 0xa0b5ed8d ;  /* 0xa0b5ed8d00067882 */ /* 0x000fe20000000000 */
[----:B------:R-:W-:Y:S01]  /*0110*/  UMOV UR7, 0x3eb0c6f7 ;  /* 0x3eb0c6f700077882 */ /* 0x000fe20000000000 */
[----:B----4-:R-:W-:-:S04]  /*0120*/  FADD R0, R2, -R5 ;  /* 0x8000000502007221 */ /* 0x010fc80000000000 */
[----:B------:R-:W0:Y:S02]  /*0130*/  F2F.F64.F32 R6, |R0| ;  /* 0x4000000000067310 */ /* 0x000e240000201800 */
[----:B0-----:R-:W-:Y:S01]  /*0140*/  DSETP.GEU.AND P0, PT, R6, UR6, PT ;  /* 0x0000000606007e2a */ /* 0x001fe2000bf0e000 */
[----:B--2---:R-:W-:-:S04]  /*0150*/  IADD3 R6, P1, PT, R9, UR8, RZ ;  /* 0x0000000809067c10 */ /* 0x004fc8000ff3e0ff */
[----:B------:R-:W-:Y:S02]  /*0160*/  LEA.HI.X.SX32 R7, R9, UR9, 0x1, P1 ;  /* 0x0000000909077c11 */ /* 0x000fe400088f0eff */
[----:B------:R-:W-:-:S05]  /*0170*/  SEL R9, RZ, 0x1, P0 ;  /* 0x00000001ff097807 */ /* 0x000fca0000000000 */
[----:B------:R-:W-:Y:S01]  /*0180*/  STG.E.U8 desc[UR4][R6.64], R9 ;  /* 0x0000000906007986 */ /* 0x000fe2000c101104 */
[----:B------:R-:W-:Y:S05]  /*0190*/  EXIT ;  /* 0x000000000000794d */ /* 0x000fea0003800000 */
.L_x_9:
        /* <DEDUP_REMOVED lines=14> */
.L_x_26:


//--------------------- .text._Z14cuConstArrInitPfii --------------------------
	.section	.text._Z14cuConstArrInitPfii,"ax",@progbits
	.align	128
        .global         _Z14cuConstArrInitPfii
        .type           _Z14cuConstArrInitPfii,@function
        .size           _Z14cuConstArrInitPfii,(.L_x_27 - _Z14cuConstArrInitPfii)
        .other          _Z14cuConstArrInitPfii,@"STO_CUDA_ENTRY STV_DEFAULT"
_Z14cuConstArrInitPfii:
.text._Z14cuConstArrInitPfii:
        /* <DEDUP_REMOVED lines=9> */
[----:B------:R-:W1:Y:S01]  /*0090*/  LDCU UR6, c[0x0][0x38c] ;  /* 0x00007180ff0677ac */ /* 0x000e620008000800 */
[----:B------:R-:W2:Y:S01]  /*00a0*/  LDCU.64 UR4, c[0x0][0x358] ;  /* 0x00006b00ff0477ac */ /* 0x000ea20008000a00 */
[----:B0-----:R-:W-:Y:S01]  /*00b0*/  IMAD.WIDE R2, R5, 0x4, R2 ;  /* 0x0000000405027825 */ /* 0x001fe200078e0202 */
[----:B-1----:R-:W-:-:S05]  /*00c0*/  I2FP.F32.S32 R5, UR6 ;  /* 0x0000000600057c45 */ /* 0x002fca0008201400 */
[----:B--2---:R-:W-:Y:S01]  /*00d0*/  STG.E desc[UR4][R2.64], R5 ;  /* 0x0000000502007986 */ /* 0x004fe2000c101904 */
[----:B------:R-:W-:Y:S05]  /*00e0*/  EXIT ;  /* 0x000000000000794d */ /* 0x000fea0003800000 */
.L_x_10:
        /* <DEDUP_REMOVED lines=9> */
.L_x_27:


//--------------------- .text._Z13cuRandArrInitPfiii --------------------------
	.section	.text._Z13cuRandArrInitPfiii,"ax",@progbits
	.align	128
        .global         _Z13cuRandArrInitPfiii
        .type           _Z13cuRandArrInitPfiii,@function
        .size           _Z13cuRandArrInitPfiii,(.L_x_28 - _Z13cuRandArrInitPfiii)
        .other          _Z13cuRandArrInitPfiii,@"STO_CUDA_ENTRY STV_DEFAULT"
_Z13cuRandArrInitPfiii:
.text._Z13cuRandArrInitPfiii:
[----:B------:R-:W0:Y:S01]  /*0000*/  LDC R1, c[0x0][0x37c] ;  /* 0x0000df00ff017b82 */ /* 0x000e220000000800 */
[----:B------:R-:W1:Y:S07]  /*0010*/  S2R R3, SR_TID.X ;  /* 0x0000000000037919 */ /* 0x000e6e0000002100 */
[----:B------:R-:W1:Y:S01]  /*0020*/  S2UR UR4, SR_CTAID.X ;  /* 0x00000000000479c3 */ /* 0x000e620000002500 */
[----:B------:R-:W2:Y:S01]  /*0030*/  LDCU UR5, c[0x0][0x390] ;  /* 0x00007200ff0577ac */ /* 0x000ea20008000800 */
[----:B0-----:R-:W-:-:S06]  /*0040*/  VIADD R1, R1, 0xffffffd0 ;  /* 0xffffffd001017836 */ /* 0x001fcc0000000000 */
[----:B------:R-:W1:Y:S02]  /*0050*/  LDC R10, c[0x0][0x360] ;  /* 0x0000d800ff0a7b82 */ /* 0x000e640000000800 */
[----:B-1----:R-:W-:-:S05]  /*0060*/  IMAD R10, R10, UR4, R3 ;  /* 0x000000040a0a7c24 */ /* 0x002fca000f8e0203 */
[----:B--2---:R-:W-:-:S13]  /*0070*/  ISETP.GE.AND P0, PT, R10, UR5, PT ;  /* 0x000000050a007c0c */ /* 0x004fda000bf06270 */
[----:B------:R-:W-:Y:S05]  /*0080*/  @P0 EXIT ;  /* 0x000000000000094d */ /* 0x000fea0003800000 */
[----:B------:R-:W-:-:S06]  /*0090*/  CS2R R2, SR_CLOCKLO ;  /* 0x0000000000027805 */ /* 0x000fcc0000015000 */
[----:B------:R-:W-:Y:S01]  /*00a0*/  LOP3.LUT R0, R3, 0xf7dcefdd, RZ, 0x3c, !PT ;  /* 0xf7dcefdd03007812 */ /* 0x000fe200078e3cff */
[----:B------:R-:W0:Y:S01]  /*00b0*/  LDCU.64 UR6, c[0x0][0x358] ;  /* 0x00006b00ff0677ac */ /* 0x000e220008000a00 */
[----:B------:R-:W-:Y:S01]  /*00c0*/  LOP3.LUT R2, R2, 0xaad26b49, RZ, 0x3c, !PT ;  /* 0xaad26b4902027812 */ /* 0x000fe200078e3cff */
[----:B------:R-:W-:Y:S01]  /*00d0*/  BSSY.RECONVERGENT B0, `(.L_x_11) ;  /* 0x000025d000007945 */ /* 0x000fe20003800200 */
[----:B------:R-:W-:Y:S01]  /*00e0*/  ISETP.NE.AND P0, PT, R10, RZ, PT ;  /* 0x000000ff0a00720c */ /* 0x000fe20003f05270 */
[----:B------:R-:W-:Y:S02]  /*00f0*/  IMAD R0, R0, -0x658354e5, RZ ;  /* 0x9a7cab1b00007824 */ /* 0x000fe400078e02ff */
[----:B------:R-:W-:Y:S02]  /*0100*/  IMAD R3, R2, 0x4182bed5, RZ ;  /* 0x4182bed502037824 */ /* 0x000fe400078e02ff */
[C---:B------:R-:W-:Y:S01]  /*0110*/  VIADD R7, R0.reuse, 0x1f123bb5 ;  /* 0x1f123bb500077836 */ /* 0x040fe20000000000 */
[----:B------:R-:W-:Y:S01]  /*0120*/  LOP3.LUT R4, R0, 0x5491333, RZ, 0x3c, !PT ;  /* 0x0549133300047812 */ /* 0x000fe200078e3cff */
[C---:B------:R-:W-:Y:S01]  /*0130*/  VIADD R5, R3.reuse, 0x583f19 ;  /* 0x00583f1903057836 */ /* 0x040fe20000000000 */
[----:B------:R-:W-:-:S02]  /*0140*/  IADD3 R2, PT, PT, R3, 0x64f0c9, R0 ;  /* 0x0064f0c903027810 */ /* 0x000fc40007ffe000 */
[C---:B------:R-:W-:Y:S01]  /*0150*/  LOP3.LUT R6, R3.reuse, 0x159a55e5, RZ, 0x3c, !PT ;  /* 0x159a55e503067812 */ /* 0x040fe200078e3cff */
[----:B------:R-:W-:Y:S01]  /*0160*/  VIADD R3, R3, 0x75bcd15 ;  /* 0x075bcd1503037836 */ /* 0x000fe20000000000 */
[----:B------:R1:W-:Y:S01]  /*0170*/  STL.64 [R1+0x10], R4 ;  /* 0x0000100401007387 */ /* 0x0003e20000100a00 */
[----:B------:R-:W-:-:S03]  /*0180*/  SHF.R.S32.HI R0, RZ, 0x1f, R10 ;  /* 0x0000001fff007819 */ /* 0x000fc6000001140a */
[----:B------:R1:W-:Y:S04]  /*0190*/  STL.64 [R1+0x8], R6 ;  /* 0x0000080601007387 */ /* 0x0003e80000100a00 */
[----:B------:R1:W-:Y:S01]  /*01a0*/  STL.64 [R1], R2 ;  /* 0x0000000201007387 */ /* 0x0003e20000100a00 */
[----:B0-----:R-:W-:Y:S05]  /*01b0*/  @!P0 BRA `(.L_x_12) ;  /* 0x0000002400388947 */ /* 0x001fea0003800000 */
[----:B------:R-:W-:Y:S02]  /*01c0*/  IMAD.MOV.U32 R14, RZ, RZ, R0 ;  /* 0x000000ffff0e7224 */ /* 0x000fe400078e0000 */
[----:B------:R-:W-:Y:S02]  /*01d0*/  IMAD.MOV.U32 R12, RZ, RZ, RZ ;  /* 0x000000ffff0c7224 */ /* 0x000fe400078e00ff */
[----:B------:R-:W-:-:S07]  /*01e0*/  IMAD.MOV.U32 R11, RZ, RZ, R10 ;  /* 0x000000ffff0b7224 */ /* 0x000fce00078e000a */
.L_x_21:
[----:B------:R-:W-:Y:S01]  /*01f0*/  LOP3.LUT R0, R11, 0x3, RZ, 0xc0, !PT ;  /* 0x000000030b007812 */ /* 0x000fe200078ec0ff */
[----:B------:R-:W-:Y:S03]  /*0200*/  BSSY.RECONVERGENT B1, `(.L_x_13) ;  /* 0x0000243000017945 */ /* 0x000fe60003800200 */
[----:B------:R-:W-:-:S04]  /*0210*/  ISETP.NE.U32.AND P0, PT, R0, RZ, PT ;  /* 0x000000ff0000720c */ /* 0x000fc80003f05070 */
[----:B------:R-:W-:-:S13]  /*0220*/  ISETP.NE.AND.EX P0, PT, RZ, RZ, PT, P0 ;  /* 0x000000ffff00720c */ /* 0x000fda0003f05300 */
[----:B0-----:R-:W-:Y:S05]  /*0230*/  @!P0 BRA `(.L_x_14) ;  /* 0x0000002000fc8947 */ /* 0x001fea0003800000 */
[----:B------:R-:W0:Y:S01]  /*0240*/  LDC.64 R8, c[0x4][RZ] ;  /* 0x01000000ff087b82 */ /* 0x000e220000000a00 */
[----:B------:R-:W-:Y:S01]  /*0250*/  IMAD.MOV.U32 R0, RZ, RZ, RZ ;  /* 0x000000ffff007224 */ /* 0x000fe200078e00ff */
[----:B-1----:R-:W-:Y:S02]  /*0260*/  CS2R R4, SRZ ;  /* 0x0000000000047805 */ /* 0x002fe4000001ff00 */
[----:B------:R-:W-:Y:S01]  /*0270*/  CS2R R6, SRZ ;  /* 0x0000000000067805 */ /* 0x000fe2000001ff00 */
[----:B------:R-:W-:Y:S02]  /*0280*/  IMAD.MOV.U32 R3, RZ, RZ, RZ ;  /* 0x000000ffff037224 */ /* 0x000fe400078e00ff */
[----:B0-----:R-:W-:-:S07]  /*0290*/  IMAD.WIDE.U32 R8, R12, 0xc80, R8 ;  /* 0x00000c800c087825 */ /* 0x001fce00078e0008 */
.L_x_16:
[----:B------:R-:W-:-:S06]  /*02a0*/  IMAD R13, R0, 0x4, R1 ;  /* 0x00000004000d7824 */ /* 0x000fcc00078e0201 */
[----:B------:R-:W5:Y:S01]  /*02b0*/  LDL R13, [R13+0x4] ;  /* 0x000004000d0d7983 */ /* 0x000f620000100800 */
[----:B------:R-:W-:-:S05]  /*02c0*/  UMOV UR4, URZ ;  /* 0x000000ff00047c82 */ /* 0x000fca0008000000 */
.L_x_15:
[----:B-----5:R-:W-:Y:S01]  /*02d0*/  SHF.R.U32.HI R21, RZ, UR4, R13 ;  /* 0x00000004ff157c19 */ /* 0x020fe2000801160d */
[----:B------:R-:W-:-:S03]  /*02e0*/  IMAD.SHL.U32 R15, R0, 0x20, RZ ;  /* 0x00000020000f7824 */ /* 0x000fc600078e00ff */
[----:B------:R-:W-:Y:S01]  /*02f0*/  LOP3.LUT R16, R21, 0x1, RZ, 0xc0, !PT ;  /* 0x0000000115107812 */ /* 0x000fe200078ec0ff */
[----:B------:R-:W-:-:S03]  /*0300*/  VIADD R15, R15, UR4 ;  /* 0x000000040f0f7c36 */ /* 0x000fc60008000000 */
[----:B------:R-:W-:Y:S01]  /*0310*/  ISETP.NE.U32.AND P0, PT, R16, 0x1, PT ;  /* 0x000000011000780c */ /* 0x000fe20003f05070 */
[----:B------:R-:W-:-:S03]  /*0320*/  IMAD R15, R15, 0x5, RZ ;  /* 0x000000050f0f7824 */ /* 0x000fc600078e02ff */
[----:B------:R-:W-:Y:S01]  /*0330*/  R2P PR, R21, 0x7e ;  /* 0x0000007e15007804 */ /* 0x000fe20000000000 */
[----:B------:R-:W-:-:S08]  /*0340*/  IMAD.WIDE.U32 R16, R15, 0x4, R8 ;  /* 0x000000040f107825 */ /* 0x000fd000078e0008 */
[----:B------:R-:W2:Y:S04]  /*0350*/  @!P0 LDG.E R20, desc[UR6][R16.64+0x10] ;  /* 0x0000100610148981 */ /* 0x000ea8000c1e1900 */
[----:B------:R-:W3:Y:S04]  /*0360*/  @P1 LDG.E R22, desc[UR6][R16.64+0x24] ;  /* 0x0000240610161981 */ /* 0x000ee8000c1e1900 */
[----:B------:R-:W4:Y:S04]  /*0370*/  @P2 LDG.E R24, desc[UR6][R16.64+0x38] ;  /* 0x0000380610182981 */ /* 0x000f28000c1e1900 */
[----:B------:R-:W4:Y:S04]  /*0380*/  @P3 LDG.E R26, desc[UR6][R16.64+0x4c] ;  /* 0x00004c06101a3981 */ /* 0x000f28000c1e1900 */
[----:B------:R-:W4:Y:S04]  /*0390*/  @P4 LDG.E R28, desc[UR6][R16.64+0x60] ;  /* 0x00006006101c4981 */ /* 0x000f28000c1e1900 */
[----:B------:R-:W4:Y:S04]  /*03a0*/  @!P0 LDG.E R18, desc[UR6][R16.64] ;  /* 0x0000000610128981 */ /* 0x000f28000c1e1900 */
[----:B------:R-:W4:Y:S04]  /*03b0*/  @!P0 LDG.E R15, desc[UR6][R16.64+0x4] ;  /* 0x00000406100f8981 */ /* 0x000f28000c1e1900 */
[----:B------:R-:W4:Y:S04]  /*03c0*/  @P5 LDG.E R19, desc[UR6][R16.64+0x74] ;  /* 0x0000740610135981 */ /* 0x000f28000c1e1900 */
[----:B------:R-:W4:Y:S04]  /*03d0*/  @P1 LDG.E R23, desc[UR6][R16.64+0x20] ;  /* 0x0000200610171981 */ /* 0x000f28000c1e1900 */
[----:B------:R-:W4:Y:S01]  /*03e0*/  @P3 LDG.E R25, desc[UR6][R16.64+0x48] ;  /* 0x0000480610193981 */ /* 0x000f22000c1e1900 */
[----:B--2---:R-:W-:-:S03]  /*03f0*/  @!P0 LOP3.LUT R5, R5, R20, RZ, 0x3c, !PT ;  /* 0x0000001405058212 */ /* 0x004fc600078e3cff */
[----:B------:R-:W2:Y:S01]  /*0400*/  @P1 LDG.E R20, desc[UR6][R16.64+0x14] ;  /* 0x0000140610141981 */ /* 0x000ea2000c1e1900 */
[----:B---3--:R-:W-:-:S03]  /*0410*/  @P1 LOP3.LUT R5, R5, R22, RZ, 0x3c, !PT ;  /* 0x0000001605051212 */ /* 0x008fc600078e3cff */
[----:B------:R-:W3:Y:S01]  /*0420*/  @P1 LDG.E R22, desc[UR6][R16.64+0x1c] ;  /* 0x00001c0610161981 */ /* 0x000ee2000c1e1900 */
[----:B----4-:R-:W-:-:S03]  /*0430*/  @P2 LOP3.LUT R5, R5, R24, RZ, 0x3c, !PT ;  /* 0x0000001805052212 */ /* 0x010fc600078e3cff */
[----:B------:R-:W4:Y:S01]  /*0440*/  @P2 LDG.E R24, desc[UR6][R16.64+0x28] ;  /* 0x0000280610182981 */ /* 0x000f22000c1e1900 */
[----:B------:R-:W-:-:S03]  /*0450*/  @P3 LOP3.LUT R5, R5, R26, RZ, 0x3c, !PT ;  /* 0x0000001a05053212 */ /* 0x000fc600078e3cff */
[----:B------:R-:W3:Y:S01]  /*0460*/  @P6 LDG.E R26, desc[UR6][R16.64+0x88] ;  /* 0x00008806101a6981 */ /* 0x000ee2000c1e1900 */
[----:B------:R-:W-:Y:S02]  /*0470*/  @P4 LOP3.LUT R5, R5, R28, RZ, 0x3c, !PT ;  /* 0x0000001c05054212 */ /* 0x000fe400078e3cff */
[----:B------:R-:W-:Y:S02]  /*0480*/  @!P0 LOP3.LUT R3, R3, R18, RZ, 0x3c, !PT ;  /* 0x0000001203038212 */ /* 0x000fe400078e3cff */
[----:B------:R-:W3:Y:S01]  /*0490*/  @!P0 LDG.E R18, desc[UR6][R16.64+0x8] ;  /* 0x0000080610128981 */ /* 0x000ee2000c1e1900 */
[----:B------:R-:W-:-:S03]  /*04a0*/  @!P0 LOP3.LUT R6, R6, R15, RZ, 0x3c, !PT ;  /* 0x0000000f06068212 */ /* 0x000fc600078e3cff */
[----:B------:R-:W3:Y:S01]  /*04b0*/  @!P0 LDG.E R15, desc[UR6][R16.64+0xc] ;  /* 0x00000c06100f8981 */ /* 0x000ee2000c1e1900 */
[----:B------:R-:W-:-:S03]  /*04c0*/  @P5 LOP3.LUT R5, R5, R19, RZ, 0x3c, !PT ;  /* 0x0000001305055212 */ /* 0x000fc600078e3cff */
[----:B------:R-:W3:Y:S01]  /*04d0*/  @P1 LDG.E R19, desc[UR6][R16.64+0x18] ;  /* 0x0000180610131981 */ /* 0x000ee2000c1e1900 */
[----:B--2---:R-:W-:-:S03]  /*04e0*/  @P1 LOP3.LUT R3, R3, R20, RZ, 0x3c, !PT ;  /* 0x0000001403031212 */ /* 0x004fc600078e3cff */
[----:B------:R-:W2:Y:S01]  /*04f0*/  @P3 LDG.E R20, desc[UR6][R16.64+0x3c] ;  /* 0x00003c0610143981 */ /* 0x000ea2000c1e1900 */
[----:B----4-:R-:W-:-:S03]  /*0500*/  @P2 LOP3.LUT R3, R3, R24, RZ, 0x3c, !PT ;  /* 0x0000001803032212 */ /* 0x010fc600078e3cff */
[----:B------:R-:W4:Y:S01]  /*0510*/  @P4 LDG.E R24, desc[UR6][R16.64+0x50] ;  /* 0x0000500610184981 */ /* 0x000f22000c1e1900 */
[----:B---3--:R-:W-:-:S03]  /*0520*/  @!P0 LOP3.LUT R7, R7, R18, RZ, 0x3c, !PT ;  /* 0x0000001207078212 */ /* 0x008fc600078e3cff */
[----:B------:R-:W3:Y:S01]  /*0530*/  @P2 LDG.E R18, desc[UR6][R16.64+0x30] ;  /* 0x0000300610122981 */ /* 0x000ee2000c1e1900 */
[----:B------:R-:W-:-:S03]  /*0540*/  @!P0 LOP3.LUT R4, R4, R15, RZ, 0x3c, !PT ;  /* 0x0000000f04048212 */ /* 0x000fc600078e3cff */
[----:B------:R-:W3:Y:S01]  /*0550*/  @P2 LDG.E R15, desc[UR6][R16.64+0x2c] ;  /* 0x00002c06100f2981 */ /* 0x000ee2000c1e1900 */
[----:B------:R-:W-:-:S03]  /*0560*/  @P1 LOP3.LUT R6, R6, R19, RZ, 0x3c, !PT ;  /* 0x0000001306061212 */ /* 0x000fc600078e3cff */
[----:B------:R-:W3:Y:S01]  /*0570*/  @P2 LDG.E R19, desc[UR6][R16.64+0x34] ;  /* 0x0000340610132981 */ /* 0x000ee2000c1e1900 */
[----:B------:R-:W-:Y:S02]  /*0580*/  @P1 LOP3.LUT R7, R7, R22, RZ, 0x3c, !PT ;  /* 0x0000001607071212 */ /* 0x000fe400078e3cff */
[----:B------:R-:W-:Y:S01]  /*0590*/  @P1 LOP3.LUT R4, R4, R23, RZ, 0x3c, !PT ;  /* 0x0000001704041212 */ /* 0x000fe200078e3cff */
[----:B------:R-:W3:Y:S04]  /*05a0*/  @P3 LDG.E R22, desc[UR6][R16.64+0x44] ;  /* 0x0000440610163981 */ /* 0x000ee8000c1e1900 */
[----:B------:R-:W3:Y:S01]  /*05b0*/  @P3 LDG.E R23, desc[UR6][R16.64+0x40] ;  /* 0x0000400610173981 */ /* 0x000ee2000c1e1900 */
[----:B--2---:R-:W-:-:S03]  /*05c0*/  @P3 LOP3.LUT R3, R3, R20, RZ, 0x3c, !PT ;  /* 0x0000001403033212 */ /* 0x004fc600078e3cff */
[----:B------:R-:W2:Y:S01]  /*05d0*/  @P5 LDG.E R20, desc[UR6][R16.64+0x64] ;  /* 0x0000640610145981 */ /* 0x000ea2000c1e1900 */
[----:B----4-:R-:W-:-:S03]  /*05e0*/  @P4 LOP3.LUT R3, R3, R24, RZ, 0x3c, !PT ;  /* 0x0000001803034212 */ /* 0x010fc600078e3cff */
[----:B------:R-:W4:Y:S01]  /*05f0*/  @P6 LDG.E R24, desc[UR6][R16.64+0x78] ;  /* 0x0000780610186981 */ /* 0x000f22000c1e1900 */
[----:B---3--:R-:W-:-:S03]  /*0600*/  @P2 LOP3.LUT R7, R7, R18, RZ, 0x3c, !PT ;  /* 0x0000001207072212 */ /* 0x008fc600078e3cff */
[----:B------:R-:W3:Y:S01]  /*0610*/  @P4 LDG.E R18, desc[UR6][R16.64+0x58] ;  /* 0x0000580610124981 */ /* 0x000ee2000c1e1900 */
[----:B------:R-:W-:-:S03]  /*0620*/  @P2 LOP3.LUT R6, R6, R15, RZ, 0x3c, !PT ;  /* 0x0000000f06062212 */ /* 0x000fc600078e3cff */
[----:B------:R-:W3:Y:S01]  /*0630*/  @P4 LDG.E R15, desc[UR6][R16.64+0x54] ;  /* 0x00005406100f4981 */ /* 0x000ee2000c1e1900 */
[----:B------:R-:W-:-:S03]  /*0640*/  @P2 LOP3.LUT R4, R4, R19, RZ, 0x3c, !PT ;  /* 0x0000001304042212 */ /* 0x000fc600078e3cff */
[----:B------:R-:W3:Y:S01]  /*0650*/  @P4 LDG.E R19, desc[UR6][R16.64+0x5c] ;  /* 0x00005c0610134981 */ /* 0x000ee2000c1e1900 */
[----:B------:R-:W-:Y:S02]  /*0660*/  @P3 LOP3.LUT R7, R7, R22, RZ, 0x3c, !PT ;  /* 0x0000001607073212 */ /* 0x000fe400078e3cff */
[----:B------:R-:W-:Y:S01]  /*0670*/  @P3 LOP3.LUT R4, R4, R25, RZ, 0x3c, !PT ;  /* 0x0000001904043212 */ /* 0x000fe200078e3cff */
[----:B------:R-:W3:Y:S01]  /*0680*/  @P5 LDG.E R22, desc[UR6][R16.64+0x6c] ;  /* 0x00006c0610165981 */ /* 0x000ee2000c1e1900 */
[----:B------:R-:W-:-:S03]  /*0690*/  @P3 LOP3.LUT R6, R6, R23, RZ, 0x3c, !PT ;  /* 0x0000001706063212 */ /* 0x000fc600078e3cff */
[----:B------:R-:W3:Y:S04]  /*06a0*/  @P5 LDG.E R23, desc[UR6][R16.64+0x68] ;  /* 0x0000680610175981 */ /* 0x000ee8000c1e1900 */
[----:B------:R-:W3:Y:S01]  /*06b0*/  @P5 LDG.E R25, desc[UR6][R16.64+0x70] ;  /* 0x0000700610195981 */ /* 0x000ee2000c1e1900 */
[----:B------:R-:W-:Y:S02]  /*06c0*/  LOP3.LUT P0, RZ, R21, 0x80, RZ, 0xc0, !PT ;  /* 0x0000008015ff7812 */ /* 0x000fe4000780c0ff */
[----:B--2---:R-:W-:-:S11]  /*06d0*/  @P5 LOP3.LUT R3, R3, R20, RZ, 0x3c, !PT ;  /* 0x0000001403035212 */ /* 0x004fd600078e3cff */
        /* <DEDUP_REMOVED lines=15> */
[----:B------:R-:W-:Y:S02]  /*07d0*/  @P6 LOP3.LUT R5, R5, R26, RZ, 0x3c, !PT ;  /* 0x0000001a05056212 */ /* 0x000fe400078e3cff */
[----:B--2---:R-:W-:Y:S02]  /*07e0*/  @P0 LOP3.LUT R3, R3, R20, RZ, 0x3c, !PT ;  /* 0x0000001403030212 */ /* 0x004fe400078e3cff */
[----:B----4-:R-:W-:Y:S02]  /*07f0*/  @P0 LOP3.LUT R5, R5, R24, RZ, 0x3c, !PT ;  /* 0x0000001805050212 */ /* 0x010fe400078e3cff */
[----:B---3--:R-:W-:Y:S02]  /*0800*/  @P6 LOP3.LUT R7, R7, R18, RZ, 0x3c, !PT ;  /* 0x0000001207076212 */ /* 0x008fe400078e3cff */
[----:B------:R-:W-:Y:S02]  /*0810*/  @P6 LOP3.LUT R6, R6, R15, RZ, 0x3c, !PT ;  /* 0x0000000f06066212 */ /* 0x000fe400078e3cff */
[----:B------:R-:W-:-:S02]  /*0820*/  @P6 LOP3.LUT R4, R4, R19, RZ, 0x3c, !PT ;  /* 0x0000001304046212 */ /* 0x000fc400078e3cff */
[----:B------:R-:W-:Y:S02]  /*0830*/  @P0 LOP3.LUT R7, R7, R22, RZ, 0x3c, !PT ;  /* 0x0000001607070212 */ /* 0x000fe400078e3cff */
[----:B------:R-:W-:Y:S02]  /*0840*/  @P0 LOP3.LUT R6, R6, R23, RZ, 0x3c, !PT ;  /* 0x0000001706060212 */ /* 0x000fe400078e3cff */
[----:B------:R-:W-:Y:S02]  /*0850*/  @P0 LOP3.LUT R4, R4, R25, RZ, 0x3c, !PT ;  /* 0x0000001904040212 */ /* 0x000fe400078e3cff */
[----:B------:R-:W-:-:S13]  /*0860*/  R2P PR, R21.B1, 0x7f ;  /* 0x0000007f15007804 */ /* 0x000fda0000001000 */
[----:B------:R-:W2:Y:S04]  /*0870*/  @P0 LDG.E R18, desc[UR6][R16.64+0xa0] ;  /* 0x0000a00610120981 */ /* 0x000ea8000c1e1900 */
[----:B------:R-:W3:Y:S04]  /*0880*/  @P0 LDG.E R15, desc[UR6][R16.64+0xa4] ;  /* 0x0000a406100f0981 */ /* 0x000ee8000c1e1900 */
[----:B------:R-:W4:Y:S04]  /*0890*/  @P0 LDG.E R20, desc[UR6][R16.64+0xa8] ;  /* 0x0000a80610140981 */ /* 0x000f28000c1e1900 */
[----:B------:R-:W4:Y:S04]  /*08a0*/  @P0 LDG.E R19, desc[UR6][R16.64+0xac] ;  /* 0x0000ac0610130981 */ /* 0x000f28000c1e1900 */
[----:B------:R-:W4:Y:S04]  /*08b0*/  @P0 LDG.E R22, desc[UR6][R16.64+0xb0] ;  /* 0x0000b00610160981 */ /* 0x000f28000c1e1900 */
[----:B------:R-:W4:Y:S04]  /*08c0*/  @P1 LDG.E R24, desc[UR6][R16.64+0xb4] ;  /* 0x0000b40610181981 */ /* 0x000f28000c1e1900 */
[----:B------:R-:W4:Y:S04]  /*08d0*/  @P1 LDG.E R26, desc[UR6][R16.64+0xbc] ;  /* 0x0000bc06101a1981 */ /* 0x000f28000c1e1900 */
[----:B------:R-:W4:Y:S04]  /*08e0*/  @P1 LDG.E R23, desc[UR6][R16.64+0xb8] ;  /* 0x0000b80610171981 */ /* 0x000f28000c1e1900 */
[----:B------:R-:W4:Y:S04]  /*08f0*/  @P1 LDG.E R28, desc[UR6][R16.64+0xc4] ;  /* 0x0000c406101c1981 */ /* 0x000f28000c1e1900 */
[----:B------:R-:W4:Y:S01]  /*0900*/  @P1 LDG.E R25, desc[UR6][R16.64+0xc0] ;  /* 0x0000c00610191981 */ /* 0x000f22000c1e1900 */
[----:B--2---:R-:W-:-:S03]  /*0910*/  @P0 LOP3.LUT R3, R3, R18, RZ, 0x3c, !PT ;  /* 0x0000001203030212 */ /* 0x004fc600078e3cff */
[----:B------:R-:W2:Y:S01]  /*0920*/  @P2 LDG.E R18, desc[UR6][R16.64+0xc8] ;  /* 0x0000c80610122981 */ /* 0x000ea2000c1e1900 */
[----:B---3--:R-:W-:-:S03]  /*0930*/  @P0 LOP3.LUT R6, R6, R15, RZ, 0x3c, !PT ;  /* 0x0000000f06060212 */ /* 0x008fc600078e3cff */
[----:B------:R-:W3:Y:S01]  /*0940*/  @P2 LDG.E R15, desc[UR6][R16.64+0xcc] ;  /* 0x0000cc06100f2981 */ /* 0x000ee2000c1e1900 */
[----:B----4-:R-:W-:-:S03]  /*0950*/  @P0 LOP3.LUT R7, R7, R20, RZ, 0x3c, !PT ;  /* 0x0000001407070212 */ /* 0x010fc600078e3cff */
[----:B------:R-:W4:Y:S01]  /*0960*/  @P3 LDG.E R20, desc[UR6][R16.64+0xec] ;  /* 0x0000ec0610143981 */ /* 0x000f22000c1e1900 */
[----:B------:R-:W-:-:S03]  /*0970*/  @P0 LOP3.LUT R4, R4, R19, RZ, 0x3c, !PT ;  /* 0x0000001304040212 */ /* 0x000fc600078e3cff */
[----:B------:R-:W4:Y:S01]  /*0980*/  @P2 LDG.E R19, desc[UR6][R16.64+0xd4] ;  /* 0x0000d40610132981 */ /* 0x000f22000c1e1900 */
[----:B------:R-:W-:Y:S02]  /*0990*/  @P0 LOP3.LUT R5, R5, R22, RZ, 0x3c, !PT ;  /* 0x0000001605050212 */ /* 0x000fe400078e3cff */
[----:B------:R-:W-:Y:S01]  /*09a0*/  LOP3.LUT P0, RZ, R21, 0x8000, RZ, 0xc0, !PT ;  /* 0x0000800015ff7812 */ /* 0x000fe2000780c0ff */
[----:B------:R-:W4:Y:S01]  /*09b0*/  @P2 LDG.E R22, desc[UR6][R16.64+0xd0] ;  /* 0x0000d00610162981 */ /* 0x000f22000c1e1900 */
[----:B------:R-:W-:-:S03]  /*09c0*/  @P1 LOP3.LUT R3, R3, R24, RZ, 0x3c, !PT ;  /* 0x0000001803031212 */ /* 0x000fc600078e3cff */
[----:B------:R-:W4:Y:S01]  /*09d0*/  @P3 LDG.E R21, desc[UR6][R16.64+0xe0] ;  /* 0x0000e00610153981 */ /* 0x000f22000c1e1900 */
[----:B------:R-:W-:-:S03]  /*09e0*/  @P1 LOP3.LUT R7, R7, R26, RZ, 0x3c, !PT ;  /* 0x0000001a07071212 */ /* 0x000fc600078e3cff */
[----:B------:R-:W4:Y:S01]  /*09f0*/  @P2 LDG.E R24, desc[UR6][R16.64+0xd8] ;  /* 0x0000d80610182981 */ /* 0x000f22000c1e1900 */
[----:B------:R-:W-:-:S03]  /*0a00*/  @P1 LOP3.LUT R6, R6, R23, RZ, 0x3c, !PT ;  /* 0x0000001706061212 */ /* 0x000fc600078e3cff */
[----:B------:R-:W4:Y:S01]  /*0a10*/  @P3 LDG.E R26, desc[UR6][R16.64+0xdc] ;  /* 0x0000dc06101a3981 */ /* 0x000f22000c1e1900 */
[----:B------:R-:W-:-:S03]  /*0a20*/  @P1 LOP3.LUT R5, R5, R28, RZ, 0x3c, !PT ;  /* 0x0000001c05051212 */ /* 0x000fc600078e3cff */
[----:B------:R-:W4:Y:S04]  /*0a30*/  @P3 LDG.E R28, desc[UR6][R16.64+0xe4] ;  /* 0x0000e406101c3981 */ /* 0x000f28000c1e1900 */
[----:B------:R-:W4:Y:S01]  /*0a40*/  @P3 LDG.E R23, desc[UR6][R16.64+0xe8] ;  /* 0x0000e80610173981 */ /* 0x000f22000c1e1900 */
[----:B--2---:R-:W-:-:S03]  /*0a50*/  @P2 LOP3.LUT R3, R3, R18, RZ, 0x3c, !PT ;  /* 0x0000001203032212 */ /* 0x004fc600078e3cff */
[----:B------:R-:W2:Y:S01]  /*0a60*/  @P4 LDG.E R18, desc[UR6][R16.64+0xf0] ;  /* 0x0000f00610124981 */ /* 0x000ea2000c1e1900 */
[----:B---3--:R-:W-:Y:S02]  /*0a70*/  @P2 LOP3.LUT R6, R6, R15, RZ, 0x3c, !PT ;  /* 0x0000000f06062212 */ /* 0x008fe400078e3cff */
[----:B------:R-:W-:Y:S01]  /*0a80*/  @P1 LOP3.LUT R4, R4, R25, RZ, 0x3c, !PT ;  /* 0x0000001904041212 */ /* 0x000fe200078e3cff */
[----:B------:R-:W3:Y:S03]  /*0a90*/  @P5 LDG.E R15, desc[UR6][R16.64+0x110] ;  /* 0x00011006100f5981 */ /* 0x000ee6000c1e1900 */
[----:B----4-:R-:W-:Y:S02]  /*0aa0*/  @P2 LOP3.LUT R4, R4, R19, RZ, 0x3c, !PT ;  /* 0x0000001304042212 */ /* 0x010fe400078e3cff */
[----:B------:R-:W4:Y:S01]  /*0ab0*/  @P4 LDG.E R19, desc[UR6][R16.64+0xf4] ;  /* 0x0000f40610134981 */ /* 0x000f22000c1e1900 */
        /* <DEDUP_REMOVED lines=12> */
[----:B--2---:R-:W-:-:S03]  /*0b80*/  @P4 LOP3.LUT R3, R3, R18, RZ, 0x3c, !PT ;  /* 0x0000001203034212 */ /* 0x004fc600078e3cff */
[----:B------:R-:W2:Y:S01]  /*0b90*/  @P5 LDG.E R18, desc[UR6][R16.64+0x114] ;  /* 0x0001140610125981 */ /* 0x000ea2000c1e1900 */
[----:B------:R-:W-:-:S03]  /*0ba0*/  @P3 LOP3.LUT R5, R5, R20, RZ, 0x3c, !PT ;  /* 0x0000001405053212 */ /* 0x000fc600078e3cff */
[----:B------:R-:W2:Y:S01]  /*0bb0*/  @P6 LDG.E R20, desc[UR6][R16.64+0x118] ;  /* 0x0001180610146981 */ /* 0x000ea2000c1e1900 */
[----:B----4-:R-:W-:-:S03]  /*0bc0*/  @P4 LOP3.LUT R6, R6, R19, RZ, 0x3c, !PT ;  /* 0x0000001306064212 */ /* 0x010fc600078e3cff */
[----:B------:R-:W4:Y:S01]  /*0bd0*/  @P6 LDG.E R19, desc[UR6][R16.64+0x11c] ;  /* 0x00011c0610136981 */ /* 0x000f22000c1e1900 */
[----:B---3--:R-:W-:-:S03]  /*0be0*/  @P4 LOP3.LUT R7, R7, R22, RZ, 0x3c, !PT ;  /* 0x0000001607074212 */ /* 0x008fc600078e3cff */
[----:B------:R-:W3:Y:S01]  /*0bf0*/  @P6 LDG.E R22, desc[UR6][R16.64+0x120] ;  /* 0x0001200610166981 */ /* 0x000ee2000c1e1900 */
[----:B------:R-:W-:-:S03]  /*0c00*/  @P4 LOP3.LUT R4, R4, R21, RZ, 0x3c, !PT ;  /* 0x0000001504044212 */ /* 0x000fc600078e3cff */
[----:B------:R-:W3:Y:S01]  /*0c10*/  @P0 LDG.E R21, desc[UR6][R16.64+0x130] ;  /* 0x0001300610150981 */ /* 0x000ee2000c1e1900 */
[----:B------:R-:W-:Y:S02]  /*0c20*/  @P4 LOP3.LUT R5, R5, R24, RZ, 0x3c, !PT ;  /* 0x0000001805054212 */ /* 0x000fe400078e3cff */
[----:B------:R-:W-:Y:S01]  /*0c30*/  @P5 LOP3.LUT R4, R4, R15, RZ, 0x3c, !PT ;  /* 0x0000000f04045212 */ /* 0x000fe200078e3cff */
[----:B------:R-:W3:Y:S01]  /*0c40*/  @P6 LDG.E R24, desc[UR6][R16.64+0x128] ;  /* 0x0001280610186981 */ /* 0x000ee2000c1e1900 */
[----:B------:R-:W-:-:S03]  /*0c50*/  @P5 LOP3.LUT R3, R3, R26, RZ, 0x3c, !PT ;  /* 0x0000001a03035212 */ /* 0x000fc600078e3cff */
[----:B------:R-:W3:Y:S01]  /*0c60*/  @P6 LDG.E R15, desc[UR6][R16.64+0x124] ;  /* 0x00012406100f6981 */ /* 0x000ee2000c1e1900 */
[----:B------:R-:W-:-:S03]  /*0c70*/  @P5 LOP3.LUT R7, R7, R28, RZ, 0x3c, !PT ;  /* 0x0000001c07075212 */ /* 0x000fc600078e3cff */
[----:B------:R-:W3:Y:S01]  /*0c80*/  @P0 LDG.E R26, desc[UR6][R16.64+0x12c] ;  /* 0x00012c06101a0981 */ /* 0x000ee2000c1e1900 */
[----:B------:R-:W-:-:S03]  /*0c90*/  @P5 LOP3.LUT R6, R6, R23, RZ, 0x3c, !PT ;  /* 0x0000001706065212 */ /* 0x000fc600078e3cff */
[----:B------:R-:W3:Y:S04]  /*0ca0*/  @P0 LDG.E R28, desc[UR6][R16.64+0x13c] ;  /* 0x00013c06101c0981 */ /* 0x000ee8000c1e1900 */
[----:B------:R-:W3:Y:S01]  /*0cb0*/  @P0 LDG.E R23, desc[UR6][R16.64+0x138] ;  /* 0x0001380610170981 */ /* 0x000ee2000c1e1900 */
[----:B--2---:R-:W-:-:S03]  /*0cc0*/  @P5 LOP3.LUT R5, R5, R18, RZ, 0x3c, !PT ;  /* 0x0000001205055212 */ /* 0x004fc600078e3cff */
[----:B------:R-:W2:Y:S01]  /*0cd0*/  @P0 LDG.E R18, desc[UR6][R16.64+0x134] ;  /* 0x0001340610120981 */ /* 0x000ea2000c1e1900 */
[----:B------:R-:W-:-:S04]  /*0ce0*/  UIADD3 UR4, UPT, UPT, UR4, 0x10, URZ ;  /* 0x0000001004047890 */ /* 0x000fc8000fffe0ff */
[----:B------:R-:W-:Y:S01]  /*0cf0*/  UISETP.NE.AND UP0, UPT, UR4, 0x20, UPT ;  /* 0x000000200400788c */ /* 0x000fe2000bf05270 */
[----:B------:R-:W-:Y:S02]  /*0d00*/  @P6 LOP3.LUT R3, R3, R20, RZ, 0x3c, !PT ;  /* 0x0000001403036212 */ /* 0x000fe400078e3cff */
[----:B----4-:R-:W-:Y:S02]  /*0d10*/  @P6 LOP3.LUT R6, R6, R19, RZ, 0x3c, !PT ;  /* 0x0000001306066212 */ /* 0x010fe400078e3cff */
[----:B---3--:R-:W-:Y:S02]  /*0d20*/  @P6 LOP3.LUT R7, R7, R22, RZ, 0x3c, !PT ;  /* 0x0000001607076212 */ /* 0x008fe400078e3cff */
[----:B------:R-:W-:Y:S02]  /*0d30*/  @P0 LOP3.LUT R6, R6, R21, RZ, 0x3c, !PT ;  /* 0x0000001506060212 */ /* 0x000fe400078e3cff */
[----:B------:R-:W-:Y:S02]  /*0d40*/  @P6 LOP3.LUT R5, R5, R24, RZ, 0x3c, !PT ;  /* 0x0000001805056212 */ /* 0x000fe400078e3cff */
[----:B------:R-:W-:-:S02]  /*0d50*/  @P6 LOP3.LUT R4, R4, R15, RZ, 0x3c, !PT ;  /* 0x0000000f04046212 */ /* 0x000fc400078e3cff */
[----:B------:R-:W-:Y:S02]  /*0d60*/  @P0 LOP3.LUT R3, R3, R26, RZ, 0x3c, !PT ;  /* 0x0000001a03030212 */ /* 0x000fe400078e3cff */
[----:B------:R-:W-:Y:S02]  /*0d70*/  @P0 LOP3.LUT R5, R5, R28, RZ, 0x3c, !PT ;  /* 0x0000001c05050212 */ /* 0x000fe400078e3cff */
[----:B------:R-:W-:Y:S02]  /*0d80*/  @P0 LOP3.LUT R4, R4, R23, RZ, 0x3c, !PT ;  /* 0x0000001704040212 */ /* 0x000fe400078e3cff */
[----:B--2---:R-:W-:Y:S01]  /*0d90*/  @P0 LOP3.LUT R7, R7, R18, RZ, 0x3c, !PT ;  /* 0x0000001207070212 */ /* 0x004fe200078e3cff */
[----:B------:R-:W-:Y:S06]  /*0da0*/  BRA.U UP0, `(.L_x_15) ;  /* 0xfffffff500487547 */ /* 0x000fec000b83ffff */
[----:B------:R-:W-:-:S05]  /*0db0*/  VIADD R0, R0, 0x1 ;  /* 0x0000000100007836 */ /* 0x000fca0000000000 */
[----:B------:R-:W-:-:S13]  /*0dc0*/  ISETP.NE.AND P0, PT, R0, 0x5, PT ;  /* 0x000000050000780c */ /* 0x000fda0003f05270 */
[----:B------:R-:W-:Y:S05]  /*0dd0*/  @P0 BRA `(.L_x_16) ;  /* 0xfffffff400300947 */ /* 0x000fea000383ffff */
[----:B------:R-:W-:Y:S01]  /*0de0*/  LOP3.LUT R0, R11, 0x3, RZ, 0xc0, !PT ;  /* 0x000000030b007812 */ /* 0x000fe200078ec0ff */
[----:B------:R0:W-:Y:S03]  /*0df0*/  STL.64 [R1+0x8], R6 ;  /* 0x0000080601007387 */ /* 0x0001e60000100a00 */
[----:B------:R-:W-:Y:S01]  /*0e00*/  ISETP.NE.U32.AND P0, PT, R0, 0x1, PT ;  /* 0x000000010000780c */ /* 0x000fe20003f05070 */
[----:B------:R0:W-:Y:S03]  /*0e10*/  STL.64 [R1+0x10], R4 ;  /* 0x0000100401007387 */ /* 0x0001e60000100a00 */
[----:B------:R-:W-:Y:S01]  /*0e20*/  ISETP.NE.AND.EX P0, PT, RZ, RZ, PT, P0 ;  /* 0x000000ffff00720c */ /* 0x000fe20003f05300 */
[----:B------:R0:W-:-:S12]  /*0e30*/  STL [R1+0x4], R3 ;  /* 0x0000040301007387 */ /* 0x0001d80000100800 */
[----:B0-----:R-:W-:Y:S05]  /*0e40*/  @!P0 BRA `(.L_x_14) ;  /* 0x0000001400f88947 */ /* 0x001fea0003800000 */
[----:B------:R-:W-:Y:S01]  /*0e50*/  UMOV UR4, URZ ;  /* 0x000000ff00047c82 */ /* 0x000fe20008000000 */
[----:B------:R-:W-:Y:S01]  /*0e60*/  IMAD.MOV.U32 R0, RZ, RZ, RZ ;  /* 0x000000ffff007224 */ /* 0x000fe200078e00ff */
[----:B------:R-:W-:Y:S01]  /*0e70*/  CS2R R6, SRZ ;  /* 0x0000000000067805 */ /* 0x000fe2000001ff00 */
[----:B------:R-:W-:Y:S02]  /*0e80*/  IMAD.MOV.U32 R4, RZ, RZ, RZ ;  /* 0x000000ffff047224 */ /* 0x000fe400078e00ff */
[----:B------:R-:W-:Y:S02]  /*0e90*/  IMAD.MOV.U32 R3, RZ, RZ, RZ ;  /* 0x000000ffff037224 */ /* 0x000fe400078e00ff */
[----:B------:R-:W-:-:S07]  /*0ea0*/  IMAD.U32 R5, RZ, RZ, UR4 ;  /* 0x00000004ff057e24 */ /* 0x000fce000f8e00ff */
.L_x_18:
[----:B------:R-:W-:-:S06]  /*0eb0*/  IMAD R13, R0, 0x4, R1 ;  /* 0x00000004000d7824 */ /* 0x000fcc00078e0201 */
[----:B------:R-:W5:Y:S01]  /*0ec0*/  LDL R13, [R13+0x4] ;  /* 0x000004000d0d7983 */ /* 0x000f620000100800 */
[----:B------:R-:W-:-:S05]  /*0ed0*/  UMOV UR4, URZ ;  /* 0x000000ff00047c82 */ /* 0x000fca0008000000 */
.L_x_17:
        /* <DEDUP_REMOVED lines=180> */
[----:B------:R0:W-:Y:S03]  /*1a20*/  STL [R1+0x4], R3 ;  /* 0x0000040301007387 */ /* 0x0001e60000100800 */
[----:B------:R-:W-:Y:S01]  /*1a30*/  ISETP.NE.AND.EX P0, PT, RZ, RZ, PT, P0 ;  /* 0x000000ffff00720c */ /* 0x000fe20003f05300 */
[----:B------:R0:W-:-:S12]  /*1a40*/  STL.64 [R1+0x10], R4 ;  /* 0x0000100401007387 */ /* 0x0001d80000100a00 */
[----:B0-----:R-:W-:Y:S05]  /*1a50*/  @P0 BRA `(.L_x_14) ;  /* 0x0000000800f40947 */ /* 0x001fea0003800000 */
[----:B------:R-:W-:Y:S01]  /*1a60*/  UMOV UR4, URZ ;  /* 0x000000ff00047c82 */ /* 0x000fe20008000000 */
[----:B------:R-:W-:Y:S01]  /*1a70*/  IMAD.MOV.U32 R0, RZ, RZ, RZ ;  /* 0x000000ffff007224 */ /* 0x000fe200078e00ff */
[----:B------:R-:W-:Y:S01]  /*1a80*/  CS2R R6, SRZ ;  /* 0x0000000000067805 */ /* 0x000fe2000001ff00 */
[----:B------:R-:W-:Y:S02]  /*1a90*/  IMAD.MOV.U32 R4, RZ, RZ, RZ ;  /* 0x000000ffff047224 */ /* 0x000fe400078e00ff */
[----:B------:R-:W-:Y:S02]  /*1aa0*/  IMAD.MOV.U32 R3, RZ, RZ, RZ ;  /* 0x000000ffff037224 */ /* 0x000fe400078e00ff */
[----:B------:R-:W-:-:S07]  /*1ab0*/  IMAD.U32 R5, RZ, RZ, UR4 ;  /* 0x00000004ff057e24 */ /* 0x000fce000f8e00ff */
.L_x_20:
[----:B------:R-:W-:-:S06]  /*1ac0*/  IMAD R13, R0, 0x4, R1 ;  /* 0x00000004000d7824 */ /* 0x000fcc00078e0201 */
[----:B------:R-:W5:Y:S01]  /*1ad0*/  LDL R13, [R13+0x4] ;  /* 0x000004000d0d7983 */ /* 0x000f620000100800 */
[----:B------:R-:W-:-:S05]  /*1ae0*/  UMOV UR4, URZ ;  /* 0x000000ff00047c82 */ /* 0x000fca0008000000 */
.L_x_19:
        /* <DEDUP_REMOVED lines=177> */
[----:B------:R0:W-:Y:S04]  /*2600*/  STL.64 [R1+0x8], R6 ;  /* 0x0000080601007387 */ /* 0x0001e80000100a00 */
[----:B------:R0:W-:Y:S04]  /*2610*/  STL [R1+0x4], R3 ;  /* 0x0000040301007387 */ /* 0x0001e80000100800 */
[----:B------:R0:W-:Y:S02]  /*2620*/  STL.64 [R1+0x10], R4 ;  /* 0x0000100401007387 */ /* 0x0001e40000100a00 */
.L_x_14:
[----:B------:R-:W-:Y:S05]  /*2630*/  BSYNC.RECONVERGENT B1 ;  /* 0x0000000000017941 */ /* 0x000fea0003800200 */
.L_x_13:
[C---:B------:R-:W-:Y:S01]  /*2640*/  ISETP.GT.U32.AND P0, PT, R11.reuse, 0x3, PT ;  /* 0x000000030b00780c */ /* 0x040fe20003f04070 */
[----:B------:R-:W-:Y:S01]  /*2650*/  VIADD R12, R12, 0x1 ;  /* 0x000000010c0c7836 */ /* 0x000fe20000000000 */
[--C-:B------:R-:W-:Y:S02]  /*2660*/  SHF.R.U64 R11, R11, 0x2, R14.reuse ;  /* 0x000000020b0b7819 */ /* 0x100fe4000000120e */
[----:B------:R-:W-:Y:S02]  /*2670*/  ISETP.GT.U32.AND.EX P0, PT, R14, RZ, PT, P0 ;  /* 0x000000ff0e00720c */ /* 0x000fe40003f04100 */
[----:B------:R-:W-:-:S11]  /*2680*/  SHF.R.U32.HI R14, RZ, 0x2, R14 ;  /* 0x00000002ff0e7819 */ /* 0x000fd6000001160e */
[----:B------:R-:W-:Y:S05]  /*2690*/  @P0 BRA `(.L_x_21) ;  /* 0xffffffd800d40947 */ /* 0x000fea000383ffff */
.L_x_12:
[----:B------:R-:W-:Y:S05]  /*26a0*/  BSYNC.RECONVERGENT B0 ;  /* 0x0000000000007941 */ /* 0x000fea0003800200 */
.L_x_11:
[----:B------:R-:W-:Y:S01]  /*26b0*/  SHF.R.U32.HI R0, RZ, 0x2, R3 ;  /* 0x00000002ff007819 */ /* 0x000fe20000011603 */
[----:B------:R-:W2:Y:S03]  /*26c0*/  LDCU.128 UR8, c[0x0][0x380] ;  /* 0x00007000ff0877ac */ /* 0x000ea60008000c00 */
[----:B------:R-:W-:Y:S01]  /*26d0*/  LOP3.LUT R0, R0, R3, RZ, 0x3c, !PT ;  /* 0x0000000300007212 */ /* 0x000fe200078e3cff */
[----:B01----:R-:W-:-:S04]  /*26e0*/  IMAD.SHL.U32 R3, R5, 0x10, RZ ;  /* 0x0000001005037824 */ /* 0x003fc800078e00ff */
[----:B------:R-:W-:-:S05]  /*26f0*/  IMAD.SHL.U32 R4, R0, 0x2, RZ ;  /* 0x0000000200047824 */ /* 0x000fca00078e00ff */
[----:B------:R-:W-:Y:S02]  /*2700*/  LOP3.LUT R4, R0, R4, R3, 0x96, !PT ;  /* 0x0000000400047212 */ /* 0x000fe400078e9603 */
[----:B------:R-:W-:Y:S02]  /*2710*/  SHF.R.S32.HI R3, RZ, 0x1f, R10 ;  /* 0x0000001fff037819 */ /* 0x000fe4000001140a */
[----:B------:R-:W-:Y:S01]  /*2720*/  LOP3.LUT R5, R4, R5, RZ, 0x3c, !PT ;  /* 0x0000000504057212 */ /* 0x000fe200078e3cff */
[----:B--2---:R-:W-:Y:S01]  /*2730*/  UIADD3 UR4, UPT, UPT, UR11, -UR10, URZ ;  /* 0x8000000a0b047290 */ /* 0x004fe2000fffe0ff */
[----:B------:R-:W-:Y:S02]  /*2740*/  IMAD.MOV.U32 R4, RZ, RZ, 0x2f800000 ;  /* 0x2f800000ff047424 */ /* 0x000fe400078e00ff */
[----:B------:R-:W-:Y:S02]  /*2750*/  IADD3 R5, PT, PT, R2, 0x587c5, R5 ;  /* 0x000587c502057810 */ /* 0x000fe40007ffe005 */
[----:B------:R-:W-:-:S02]  /*2760*/  I2FP.F32.S32 R2, UR10 ;  /* 0x0000000a00027c45 */ /* 0x000fc40008201400 */
[----:B------:R-:W-:Y:S02]  /*2770*/  I2FP.F32.U32 R5, R5 ;  /* 0x0000000500057245 */ /* 0x000fe40000201000 */
[----:B------:R-:W-:-:S03]  /*2780*/  I2FP.F32.S32 R0, UR4 ;  /* 0x0000000400007c45 */ /* 0x000fc60008201400 */
[----:B------:R-:W-:-:S04]  /*2790*/  FFMA R5, R5, R4, 1.1641532182693481445e-10 ;  /* 0x2f00000005057423 */ /* 0x000fc80000000004 */
[----:B------:R-:W-:Y:S01]  /*27a0*/  FFMA R0, R5, R0, R2 ;  /* 0x0000000005007223 */ /* 0x000fe20000000002 */
[----:B------:R-:W-:-:S04]  /*27b0*/  LEA R2, P0, R10, UR8, 0x2 ;  /* 0x000000080a027c11 */ /* 0x000fc8000f8010ff */
[----:B------:R-:W-:Y:S01]  /*27c0*/  LEA.HI.X R3, R10, UR9, R3, 0x2, P0 ;  /* 0x000000090a037c11 */ /* 0x000fe200080f1403 */
[----:B------:R-:W0:Y:S02]  /*27d0*/  F2I.TRUNC.NTZ R0, R0 ;  /* 0x0000000000007305 */ /* 0x000e24000020f100 */
[----:B0-----:R-:W-:-:S05]  /*27e0*/  I2FP.F32.S32 R5, R0 ;  /* 0x0000000000057245 */ /* 0x001fca0000201400 */
[----:B------:R-:W-:Y:S01]  /*27f0*/  STG.E desc[UR6][R2.64], R5 ;  /* 0x0000000502007986 */ /* 0x000fe2000c101906 */
[----:B------:R-:W-:Y:S05]  /*2800*/  EXIT ;  /* 0x000000000000794d */ /* 0x000fea0003800000 */
.L_x_22:
        /* <DEDUP_REMOVED lines=15> */
.L_x_28:


//--------------------- .text._Z9cudaHellov       --------------------------
	.section	.text._Z9cudaHellov,"ax",@progbits
	.align	128
        .global         _Z9cudaHellov
        .type           _Z9cudaHellov,@function
        .size           _Z9cudaHellov,(.L_x_29 - _Z9cudaHellov)
        .other          _Z9cudaHellov,@"STO_CUDA_ENTRY STV_DEFAULT"
_Z9cudaHellov:
.text._Z9cudaHellov:
[----:B------:R-:W0:Y:S01]  /*0000*/  LDC R1, c[0x0][0x37c] ;  /* 0x0000df00ff017b82 */ /* 0x000e220000000800 */
[----:B------:R-:W-:Y:S01]  /*0010*/  MOV R0, 0x48 ;  /* 0x0000004800007802 */ /* 0x000fe20000000f00 */
[----:B------:R-:W1:Y:S01]  /*0020*/  LDCU.64 UR4, c[0x4][0x40] ;  /* 0x01000800ff0477ac */ /* 0x000e620008000a00 */
[----:B------:R-:W-:-:S05]  /*0030*/  CS2R R6, SRZ ;  /* 0x0000000000067805 */ /* 0x000fca000001ff00 */
[----:B------:R2:W3:Y:S01]  /*0040*/  LDC.64 R2, c[0x4][R0] ;  /* 0x0100000000027b82 */ /* 0x0004e20000000a00 */
[----:B-1----:R-:W-:Y:S02]  /*0050*/  IMAD.U32 R4, RZ, RZ, UR4 ;  /* 0x00000004ff047e24 */ /* 0x002fe4000f8e00ff */
[----:B--2---:R-:W-:-:S07]  /*0060*/  IMAD.U32 R5, RZ, RZ, UR5 ;  /* 0x00000005ff057e24 */ /* 0x004fce000f8e00ff */
[----:B------:R-:W-:-:S07]  /*0070*/  LEPC R20, `(.L_x_23) ;  /* 0x000000001014794e */ /* 0x000fce0000000000 */
[----:B0--3--:R-:W-:Y:S05]  /*0080*/  CALL.ABS.NOINC R2 ;  /* 0x0000000002007343 */ /* 0x009fea0003c00000 */
.L_x_23:
[----:B------:R-:W-:Y:S05]  /*0090*/  EXIT ;  /* 0x000000000000794d */ /* 0x000fea0003800000 */
.L_x_24:
        /* <DEDUP_REMOVED lines=14> */
.L_x_29:


//--------------------- .nv.global.init           --------------------------
	.section	.nv.global.init,"aw",@progbits
	.align	4
.nv.global.init:
	.type		mrg32k3aM1SubSeq,@object
	.size		mrg32k3aM1SubSeq,(mrg32k3aM2SubSeq - mrg32k3aM1SubSeq)
mrg32k3aM1SubSeq:
        /*0000*/ 	.byte	0x0b, 0xcc, 0xee, 0x04, 0x73, 0x29, 0x8b, 0x6f, 0xf6, 0x53, 0x03, 0xf6, 0x23, 0xf6, 0xea, 0xda
        /* <DEDUP_REMOVED lines=125> */
	.type		mrg32k3aM2SubSeq,@object
	.size		mrg32k3aM2SubSeq,(mrg32k3aM1 - mrg32k3aM2SubSeq)
mrg32k3aM2SubSeq:
        /* <DEDUP_REMOVED lines=126> */
	.type		mrg32k3aM1,@object
	.size		mrg32k3aM1,(mrg32k3aM1Seq - mrg32k3aM1)
mrg32k3aM1:
        /* <DEDUP_REMOVED lines=144> */
	.type		mrg32k3aM1Seq,@object
	.size		mrg32k3aM1Seq,(mrg32k3aM2 - mrg32k3aM1Seq)
mrg32k3aM1Seq:
        /* <DEDUP_REMOVED lines=144> */
	.type		mrg32k3aM2,@object
	.size		mrg32k3aM2,(mrg32k3aM2Seq - mrg32k3aM2)
mrg32k3aM2:
        /* <DEDUP_REMOVED lines=144> */
	.type		mrg32k3aM2Seq,@object
	.size		mrg32k3aM2Seq,(precalc_xorwow_matrix - mrg32k3aM2Seq)
mrg32k3aM2Seq:
        /* <DEDUP_REMOVED lines=144> */
	.type		precalc_xorwow_matrix,@object
	.size		precalc_xorwow_matrix,(precalc_xorwow_offset_matrix - precalc_xorwow_matrix)
precalc_xorwow_matrix:
        /* <DEDUP_REMOVED lines=6400> */
	.type		precalc_xorwow_offset_matrix,@object
	.size		precalc_xorwow_offset_matrix,($str - precalc_xorwow_offset_matrix)
precalc_xorwow_offset_matrix:
        /* <DEDUP_REMOVED lines=6400> */
	.type		$str,@object
	.size		$str,(.L_9 - $str)
$str:
        /*353c0*/ 	.byte	0x48, 0x65, 0x6c, 0x6c, 0x6f, 0x20, 0x66, 0x72, 0x6f, 0x6d, 0x20, 0x43, 0x55, 0x44, 0x41, 0x21
        /*353d0*/ 	.byte	0x0a, 0x00
.L_9:


//--------------------- .nv.shared._Z12sgemm_kerneliiiffPfS_S_ --------------------------
	.section	.nv.shared._Z12sgemm_kerneliiiffPfS_S_,"aw",@nobits
	.sectionflags	@""
	.align	4
.nv.shared._Z12sgemm_kerneliiiffPfS_S_:
	.zero		9216


//--------------------- .nv.shared.reserved.0     --------------------------
	.section	.nv.shared.reserved.0,"aw",@nobits
	.weak		__nv_reservedSMEM_offset_0_alias
	.size		__nv_reservedSMEM_offset_0_alias, 0, 64
	.other		__nv_reservedSMEM_offset_0_alias,@"STO_CUDA_RESERVED_SHARED STV_DEFAULT"
__nv_reservedSMEM_offset_0_alias:
	.zero		0
	.zero		64


//--------------------- .nv.constant0._Z12sgemm_kerneliiiffPfS_S_ --------------------------
	.section	.nv.constant0._Z12sgemm_kerneliiiffPfS_S_,"a",@progbits
	.sectionflags	@""
	.align	4
.nv.constant0._Z12sgemm_kerneliiiffPfS_S_:
	.zero		944


//--------------------- .nv.constant0._Z19checkEqualityKernelPfS_Pbi --------------------------
	.section	.nv.constant0._Z19checkEqualityKernelPfS_Pbi,"a",@progbits
	.sectionflags	@""
	.align	4
.nv.constant0._Z19checkEqualityKernelPfS_Pbi:
	.zero		924


//--------------------- .nv.constant0._Z14cuConstArrInitPfii --------------------------
	.section	.nv.constant0._Z14cuConstArrInitPfii,"a",@progbits
	.sectionflags	@""
	.align	4
.nv.constant0._Z14cuConstArrInitPfii:
	.zero		912


//--------------------- .nv.constant0._Z13cuRandArrInitPfiii --------------------------
	.section	.nv.constant0._Z13cuRandArrInitPfiii,"a",@progbits
	.sectionflags	@""
	.align	4
.nv.constant0._Z13cuRandArrInitPfiii:
	.zero		916


//--------------------- .nv.constant0._Z9cudaHellov --------------------------
	.section	.nv.constant0._Z9cudaHellov,"a",@progbits
	.sectionflags	@""
	.align	4
.nv.constant0._Z9cudaHellov:
	.zero		896


//--------------------- SYMBOLS --------------------------

	.type		.nv.reservedSmem.offset0,@object
	.size		.nv.reservedSmem.offset0,0x4
	.type		.nv.reservedSmem.cap,@object
	.size		.nv.reservedSmem.cap,0x4
	.type		vprintf,@function
